	.target	sm_100a

	.elftype	@"ET_EXEC"


//--------------------- .note.nv.tkinfo           --------------------------
	.section	.note.nv.tkinfo,"",@"SHT_NOTE"
	.sectionflags	@"SHF_NOTE_NV_TKINFO"
	.tkinfo
        /*0018*/ 	.word	0x00000002
        /*0030*/ 	.string	""
        /*0030*/ 	.string	"ptxas"
        /*0030*/ 	.string	"Cuda compilation tools, release 13.0, V13.0.88"
        /*0030*/ 	.string	"Build cuda_13.0.r13.0/compiler.36424714_0"
        /*0030*/ 	.string	"-arch sm_100a -m 64 "



//--------------------- .note.nv.cuinfo           --------------------------
	.section	.note.nv.cuinfo,"",@"SHT_NOTE"
	.sectionflags	@"SHF_NOTE_NV_CUINFO"
        /*0018*/ 	.short	0x0002
        /*001a*/ 	.short	0x0064
        /*001c*/ 	.short	0x0082
	.zero		2


//--------------------- .nv.info                  --------------------------
	.section	.nv.info,"",@"SHT_CUDA_INFO"
	.align	4


	//----- nvinfo : EIATTR_REGCOUNT
	.align		4
        /*0000*/ 	.byte	0x04, 0x2f
        /*0002*/ 	.short	(.L_19 - .L_18)
	.align		4
.L_18:
        /*0004*/ 	.word	index@(_ZN7cutlass13device_kernelINS_4gemm6kernel13GemmUniversalIN4cute5tupleIJiiiiEEENS1_10collective13CollectiveMmaINS1_35MainloopSm100TmaUmmaWarpSpecializedILi7ELi2ELi4ENS5_IJNS4_1CILi4EEENSA_ILi2EEENSA_ILi1EEEEEEEENS5_IJNSA_ILi128EEESG_NSA_ILi64EEEEEENS_6half_tENS5_IJSD_llEEESJ_NS5_IJlSD_lEEENS4_8TiledMMAINS4_8MMA_AtomIJNS4_26SM100_MMA_F16BF16_2x1SM_SSISJ_SJ_fLi128ELi128ELNS4_4UMMA5MajorE1ELSQ_0ELNSP_7ScaleInE0ELSR_0EEEEEENS4_6LayoutINS5_IJSD_SD_SD_EEENS5_IJNSA_ILi0EEESW_SW_EEEEENS5_IJNS4_10UnderscoreESZ_SZ_EEEEENS4_28SM100_TMA_2SM_LOAD_MULTICASTENS4_14ComposedLayoutINS4_7SwizzleILi3ELi4ELi3EEENS4_18smem_ptr_flag_bitsILi16EEENSU_INS5_IJSH_NSA_ILi8EEEEEENS5_IJSD_SH_EEEEEEEvNS4_8identityES12_NS13_IS15_S17_NSU_INS5_IJS18_SH_EEENS5_IJSH_SD_EEEEEEEvS1D_EENS_8epilogue10collective18CollectiveEpilogueINS1J_23Sm100TmaWarpSpecializedILi4ELi2ELi16ELb1ELb0EEEJNS5_IJSH_SG_SH_EEENS5_IJNSU_ISH_SD_EENSU_INS5_IJNSA_ILi16EEESC_EEES1A_EEEEESJ_SL_SJ_SL_NS1J_6fusion15FusionCallbacksIS1N_NS1U_17LinearCombinationISJ_fSJ_fLNS_15FloatRoundStyleE2EEES1O_S1T_JEEENS4_5SM1004TMEM4LOAD26SM100_TMEM_LOAD_32dp32b16xENS4_13SM90_TMA_LOADENS13_INS14_ILi1ELi4ELi3EEES17_NSU_INS5_IJS18_S1Q_EEENS5_IJS1Q_SD_EEEEEEENS4_39AutoVectorizingCopyWithAssumedAlignmentILi128EEENS4_14SM90_TMA_STOREES29_S2B_S2B_EEEvvEEEEvNT_6ParamsE)
        /*0008*/ 	.word	0x00000045


	//----- nvinfo : EIATTR_FRAME_SIZE
	.align		4
.L_19:
        /*000c*/ 	.byte	0x04, 0x11
        /*000e*/ 	.short	(.L_21 - .L_20)
	.align		4
.L_20:
        /*0010*/ 	.word	index@($__internal_2_$__cuda_sm10x_tcgen05_guardrail_trap_unallocated_columns_being_dealloced)
        /*0014*/ 	.word	0x00000000


	//----- nvinfo : EIATTR_FRAME_SIZE
	.align		4
.L_21:
        /*0018*/ 	.byte	0x04, 0x11
        /*001a*/ 	.short	(.L_23 - .L_22)
	.align		4
.L_22:
        /*001c*/ 	.word	index@($__internal_1_$__cuda_sm10x_tcgen05_guardrail_trap_phase_invalid_during_alloc)
        /*0020*/ 	.word	0x00000000


	//----- nvinfo : EIATTR_FRAME_SIZE
	.align		4
.L_23:
        /*0024*/ 	.byte	0x04, 0x11
        /*0026*/ 	.short	(.L_25 - .L_24)
	.align		4
.L_24:
        /*0028*/ 	.word	index@($__internal_0_$__cuda_sm10x_tcgen05_guardrail_trap_col_being_dealloced_not_returned_by_alloc)
        /*002c*/ 	.word	0x00000000


	//----- nvinfo : EIATTR_FRAME_SIZE
	.align		4
.L_25:
        /*0030*/ 	.byte	0x04, 0x11
        /*0032*/ 	.short	(.L_27 - .L_26)
	.align		4
.L_26:
        /*0034*/ 	.word	index@(_ZN7cutlass13device_kernelINS_4gemm6kernel13GemmUniversalIN4cute5tupleIJiiiiEEENS1_10collective13CollectiveMmaINS1_35MainloopSm100TmaUmmaWarpSpecializedILi7ELi2ELi4ENS5_IJNS4_1CILi4EEENSA_ILi2EEENSA_ILi1EEEEEEEENS5_IJNSA_ILi128EEESG_NSA_ILi64EEEEEENS_6half_tENS5_IJSD_llEEESJ_NS5_IJlSD_lEEENS4_8TiledMMAINS4_8MMA_AtomIJNS4_26SM100_MMA_F16BF16_2x1SM_SSISJ_SJ_fLi128ELi128ELNS4_4UMMA5MajorE1ELSQ_0ELNSP_7ScaleInE0ELSR_0EEEEEENS4_6LayoutINS5_IJSD_SD_SD_EEENS5_IJNSA_ILi0EEESW_SW_EEEEENS5_IJNS4_10UnderscoreESZ_SZ_EEEEENS4_28SM100_TMA_2SM_LOAD_MULTICASTENS4_14ComposedLayoutINS4_7SwizzleILi3ELi4ELi3EEENS4_18smem_ptr_flag_bitsILi16EEENSU_INS5_IJSH_NSA_ILi8EEEEEENS5_IJSD_SH_EEEEEEEvNS4_8identityES12_NS13_IS15_S17_NSU_INS5_IJS18_SH_EEENS5_IJSH_SD_EEEEEEEvS1D_EENS_8epilogue10collective18CollectiveEpilogueINS1J_23Sm100TmaWarpSpecializedILi4ELi2ELi16ELb1ELb0EEEJNS5_IJSH_SG_SH_EEENS5_IJNSU_ISH_SD_EENSU_INS5_IJNSA_ILi16EEESC_EEES1A_EEEEESJ_SL_SJ_SL_NS1J_6fusion15FusionCallbacksIS1N_NS1U_17LinearCombinationISJ_fSJ_fLNS_15FloatRoundStyleE2EEES1O_S1T_JEEENS4_5SM1004TMEM4LOAD26SM100_TMEM_LOAD_32dp32b16xENS4_13SM90_TMA_LOADENS13_INS14_ILi1ELi4ELi3EEES17_NSU_INS5_IJS18_S1Q_EEENS5_IJS1Q_SD_EEEEEEENS4_39AutoVectorizingCopyWithAssumedAlignmentILi128EEENS4_14SM90_TMA_STOREES29_S2B_S2B_EEEvvEEEEvNT_6ParamsE)
        /*0038*/ 	.word	0x00000000


	//----- nvinfo : EIATTR_MIN_STACK_SIZE
	.align		4
.L_27:
        /*003c*/ 	.byte	0x04, 0x12
        /*003e*/ 	.short	(.L_29 - .L_28)
	.align		4
.L_28:
        /*0040*/ 	.word	index@(_ZN7cutlass13device_kernelINS_4gemm6kernel13GemmUniversalIN4cute5tupleIJiiiiEEENS1_10collective13CollectiveMmaINS1_35MainloopSm100TmaUmmaWarpSpecializedILi7ELi2ELi4ENS5_IJNS4_1CILi4EEENSA_ILi2EEENSA_ILi1EEEEEEEENS5_IJNSA_ILi128EEESG_NSA_ILi64EEEEEENS_6half_tENS5_IJSD_llEEESJ_NS5_IJlSD_lEEENS4_8TiledMMAINS4_8MMA_AtomIJNS4_26SM100_MMA_F16BF16_2x1SM_SSISJ_SJ_fLi128ELi128ELNS4_4UMMA5MajorE1ELSQ_0ELNSP_7ScaleInE0ELSR_0EEEEEENS4_6LayoutINS5_IJSD_SD_SD_EEENS5_IJNSA_ILi0EEESW_SW_EEEEENS5_IJNS4_10UnderscoreESZ_SZ_EEEEENS4_28SM100_TMA_2SM_LOAD_MULTICASTENS4_14ComposedLayoutINS4_7SwizzleILi3ELi4ELi3EEENS4_18smem_ptr_flag_bitsILi16EEENSU_INS5_IJSH_NSA_ILi8EEEEEENS5_IJSD_SH_EEEEEEEvNS4_8identityES12_NS13_IS15_S17_NSU_INS5_IJS18_SH_EEENS5_IJSH_SD_EEEEEEEvS1D_EENS_8epilogue10collective18CollectiveEpilogueINS1J_23Sm100TmaWarpSpecializedILi4ELi2ELi16ELb1ELb0EEEJNS5_IJSH_SG_SH_EEENS5_IJNSU_ISH_SD_EENSU_INS5_IJNSA_ILi16EEESC_EEES1A_EEEEESJ_SL_SJ_SL_NS1J_6fusion15FusionCallbacksIS1N_NS1U_17LinearCombinationISJ_fSJ_fLNS_15FloatRoundStyleE2EEES1O_S1T_JEEENS4_5SM1004TMEM4LOAD26SM100_TMEM_LOAD_32dp32b16xENS4_13SM90_TMA_LOADENS13_INS14_ILi1ELi4ELi3EEES17_NSU_INS5_IJS18_S1Q_EEENS5_IJS1Q_SD_EEEEEEENS4_39AutoVectorizingCopyWithAssumedAlignmentILi128EEENS4_14SM90_TMA_STOREES29_S2B_S2B_EEEvvEEEEvNT_6ParamsE)
        /*0044*/ 	.word	0x00000000
.L_29:


//--------------------- .nv.compat                --------------------------
	.section	.nv.compat,"",@"SHT_CUDA_COMPAT_INFO"
	.align	4
        /*0000*/ 	.byte	0x02, 0x09, 0x01, 0x00, 0x02, 0x02, 0x02, 0x00, 0x02, 0x05, 0x05, 0x00, 0x03, 0x07, 0x01, 0x01
        /*0010*/ 	.byte	0x02, 0x03, 0x01, 0x00, 0x02, 0x06, 0x01, 0x00, 0x04, 0x0b, 0x08, 0x00, 0x09, 0x00, 0x00, 0x00
        /*0020*/ 	.byte	0x00, 0x00, 0x00, 0x00


//--------------------- .nv.info._ZN7cutlass13device_kernelINS_4gemm6kernel13GemmUniversalIN4cute5tupleIJiiiiEEENS1_10collective13CollectiveMmaINS1_35MainloopSm100TmaUmmaWarpSpecializedILi7ELi2ELi4ENS5_IJNS4_1CILi4EEENSA_ILi2EEENSA_ILi1EEEEEEEENS5_IJNSA_ILi128EEESG_NSA_ILi64EEEEEENS_6half_tENS5_IJSD_llEEESJ_NS5_IJlSD_lEEENS4_8TiledMMAINS4_8MMA_AtomIJNS4_26SM100_MMA_F16BF16_2x1SM_SSISJ_SJ_fLi128ELi128ELNS4_4UMMA5MajorE1ELSQ_0ELNSP_7ScaleInE0ELSR_0EEEEEENS4_6LayoutINS5_IJSD_SD_SD_EEENS5_IJNSA_ILi0EEESW_SW_EEEEENS5_IJNS4_10UnderscoreESZ_SZ_EEEEENS4_28SM100_TMA_2SM_LOAD_MULTICASTENS4_14ComposedLayoutINS4_7SwizzleILi3ELi4ELi3EEENS4_18smem_ptr_flag_bitsILi16EEENSU_INS5_IJSH_NSA_ILi8EEEEEENS5_IJSD_SH_EEEEEEEvNS4_8identityES12_NS13_IS15_S17_NSU_INS5_IJS18_SH_EEENS5_IJSH_SD_EEEEEEEvS1D_EENS_8epilogue10collective18CollectiveEpilogueINS1J_23Sm100TmaWarpSpecializedILi4ELi2ELi16ELb1ELb0EEEJNS5_IJSH_SG_SH_EEENS5_IJNSU_ISH_SD_EENSU_INS5_IJNSA_ILi16EEESC_EEES1A_EEEEESJ_SL_SJ_SL_NS1J_6fusion15FusionCallbacksIS1N_NS1U_17LinearCombinationISJ_fSJ_fLNS_15FloatRoundStyleE2EEES1O_S1T_JEEENS4_5SM1004TMEM4LOAD26SM100_TMEM_LOAD_32dp32b16xENS4_13SM90_TMA_LOADENS13_INS14_ILi1ELi4ELi3EEES17_NSU_INS5_IJS18_S1Q_EEENS5_IJS1Q_SD_EEEEEEENS4_39AutoVectorizingCopyWithAssumedAlignmentILi128EEENS4_14SM90_TMA_STOREES29_S2B_S2B_EEEvvEEEEvNT_6ParamsE --------------------------
	.section	.nv.info._ZN7cutlass13device_kernelINS_4gemm6kernel13GemmUniversalIN4cute5tupleIJiiiiEEENS1_10collective13CollectiveMmaINS1_35MainloopSm100TmaUmmaWarpSpecializedILi7ELi2ELi4ENS5_IJNS4_1CILi4EEENSA_ILi2EEENSA_ILi1EEEEEEEENS5_IJNSA_ILi128EEESG_NSA_ILi64EEEEEENS_6half_tENS5_IJSD_llEEESJ_NS5_IJlSD_lEEENS4_8TiledMMAINS4_8MMA_AtomIJNS4_26SM100_MMA_F16BF16_2x1SM_SSISJ_SJ_fLi128ELi128ELNS4_4UMMA5MajorE1ELSQ_0ELNSP_7ScaleInE0ELSR_0EEEEEENS4_6LayoutINS5_IJSD_SD_SD_EEENS5_IJNSA_ILi0EEESW_SW_EEEEENS5_IJNS4_10UnderscoreESZ_SZ_EEEEENS4_28SM100_TMA_2SM_LOAD_MULTICASTENS4_14ComposedLayoutINS4_7SwizzleILi3ELi4ELi3EEENS4_18smem_ptr_flag_bitsILi16EEENSU_INS5_IJSH_NSA_ILi8EEEEEENS5_IJSD_SH_EEEEEEEvNS4_8identityES12_NS13_IS15_S17_NSU_INS5_IJS18_SH_EEENS5_IJSH_SD_EEEEEEEvS1D_EENS_8epilogue10collective18CollectiveEpilogueINS1J_23Sm100TmaWarpSpecializedILi4ELi2ELi16ELb1ELb0EEEJNS5_IJSH_SG_SH_EEENS5_IJNSU_ISH_SD_EENSU_INS5_IJNSA_ILi16EEESC_EEES1A_EEEEESJ_SL_SJ_SL_NS1J_6fusion15FusionCallbacksIS1N_NS1U_17LinearCombinationISJ_fSJ_fLNS_15FloatRoundStyleE2EEES1O_S1T_JEEENS4_5SM1004TMEM4LOAD26SM100_TMEM_LOAD_32dp32b16xENS4_13SM90_TMA_LOADENS13_INS14_ILi1ELi4ELi3EEES17_NSU_INS5_IJS18_S1Q_EEENS5_IJS1Q_SD_EEEEEEENS4_39AutoVectorizingCopyWithAssumedAlignmentILi128EEENS4_14SM90_TMA_STOREES29_S2B_S2B_EEEvvEEEEvNT_6ParamsE,"",@"SHT_CUDA_INFO"
	.sectionflags	@""
	.align	4


	//----- nvinfo : EIATTR_CUDA_API_VERSION
	.align		4
        /*0000*/ 	.byte	0x04, 0x37
        /*0002*/ 	.short	(.L_31 - .L_30)
.L_30:
        /*0004*/ 	.word	0x00000082


	//----- nvinfo : EIATTR_KPARAM_INFO
	.align		4
.L_31:
        /*0008*/ 	.byte	0x04, 0x17
        /*000a*/ 	.short	(.L_33 - .L_32)
.L_32:
        /*000c*/ 	.word	0x00000000
        /*0010*/ 	.short	0x0000
        /*0012*/ 	.short	0x0000
        /*0014*/ 	.byte	0x00, 0xf0, 0x01, 0x20


	//----- nvinfo : EIATTR_AT_ENTRY_FRAGMENTS
	.align		4
.L_33:
        /*0018*/ 	.byte	0x04, 0x4f
        /*001a*/ 	.short	(.L_35 - .L_34)


	//   ....[0]....
.L_34:
        /*001c*/ 	.word	0x00000007


	//----- nvinfo : EIATTR_RESERVED_SMEM_USED
	.align		4
.L_35:
        /*0020*/ 	.byte	0x01, 0x41
	.zero		2


	//----- nvinfo : EIATTR_SPARSE_MMA_MASK
	.align		4
        /*0024*/ 	.byte	0x03, 0x50
        /*0026*/ 	.short	0x0000


	//----- nvinfo : EIATTR_TCGEN05_2CTA_USED
	.align		4
        /*0028*/ 	.byte	0x01, 0x52
	.zero		2


	//----- nvinfo : EIATTR_MAXREG_COUNT
	.align		4
        /*002c*/ 	.byte	0x03, 0x1b
        /*002e*/ 	.short	0x00ff


	//----- nvinfo : EIATTR_NUM_BARRIERS
	.align		4
        /*0030*/ 	.byte	0x02, 0x4c
        /*0032*/ 	.byte	0x07
	.zero		1


	//----- nvinfo : EIATTR_EXTERNS
	.align		4
        /*0034*/ 	.byte	0x04, 0x0f
        /*0036*/ 	.short	(.L_37 - .L_36)


	//   ....[0]....
	.align		4
.L_36:
        /*0038*/ 	.word	index@(__assertfail)


	//----- nvinfo : EIATTR_MERCURY_ISA_VERSION
	.align		4
.L_37:
        /*003c*/ 	.byte	0x03, 0x5f
        /*003e*/ 	.short	0x0101


	//----- nvinfo : EIATTR_INT_WARP_WIDE_INSTR_OFFSETS
	.align		4
        /*0040*/ 	.byte	0x04, 0x31
        /*0042*/ 	.short	(.L_39 - .L_38)


	//   ....[0]....
.L_38:
        /*0044*/ 	.word	0x00000dc0


	//   ....[1]....
        /*0048*/ 	.word	0x00000e60


	//   ....[2]....
        /*004c*/ 	.word	0x00004690


	//   ....[3]....
        /*0050*/ 	.word	0x000046c0


	//   ....[4]....
        /*0054*/ 	.word	0x000046e0


	//   ....[5]....
        /*0058*/ 	.word	0x00005220


	//   ....[6]....
        /*005c*/ 	.word	0x000052c0


	//   ....[7]....
        /*0060*/ 	.word	0x00005380


	//   ....[8]....
        /*0064*/ 	.word	0x000053f0


	//   ....[9]....
        /*0068*/ 	.word	0x000054b0


	//   ....[10]....
        /*006c*/ 	.word	0x00005550


	//   ....[11]....
        /*0070*/ 	.word	0x000055c0


	//   ....[12]....
        /*0074*/ 	.word	0x00005680


	//   ....[13]....
        /*0078*/ 	.word	0x00005720


	//   ....[14]....
        /*007c*/ 	.word	0x000057c0


	//   ....[15]....
        /*0080*/ 	.word	0x000058b0


	//   ....[16]....
        /*0084*/ 	.word	0x00005980


	//----- nvinfo : EIATTR_COOP_GROUP_MASK_REGIDS
	.align		4
.L_39:
        /*0088*/ 	.byte	0x04, 0x29
        /*008a*/ 	.short	(.L_41 - .L_40)


	//   ....[0]....
.L_40:
        /*008c*/ 	.word	0xffffffff


	//   ....[1]....
        /*0090*/ 	.word	0xffffffff


	//   ....[2]....
        /*0094*/ 	.word	0xffffffff


	//   ....[3]....
        /*0098*/ 	.word	0xffffffff


	//   ....[4]....
        /*009c*/ 	.word	0xffffffff


	//   ....[5]....
        /*00a0*/ 	.word	0xffffffff


	//   ....[6]....
        /*00a4*/ 	.word	0xffffffff


	//   ....[7]....
        /*00a8*/ 	.word	0xffffffff


	//   ....[8]....
        /*00ac*/ 	.word	0xffffffff


	//   ....[9]....
        /*00b0*/ 	.word	0xffffffff


	//   ....[10]....
        /*00b4*/ 	.word	0xffffffff


	//   ....[11]....
        /*00b8*/ 	.word	0xffffffff


	//   ....[12]....
        /*00bc*/ 	.word	0xffffffff


	//   ....[13]....
        /*00c0*/ 	.word	0xffffffff


	//----- nvinfo : EIATTR_COOP_GROUP_INSTR_OFFSETS
	.align		4
.L_41:
        /*00c4*/ 	.byte	0x04, 0x28
        /*00c6*/ 	.short	(.L_43 - .L_42)


	//   ....[0]....
.L_42:
        /*00c8*/ 	.word	0x000000b0


	//   ....[1]....
        /*00cc*/ 	.word	0x00000510


	//   ....[2]....
        /*00d0*/ 	.word	0x00000730


	//   ....[3]....
        /*00d4*/ 	.word	0x000008c0


	//   ....[4]....
        /*00d8*/ 	.word	0x000009b0


	//   ....[5]....
        /*00dc*/ 	.word	0x00000b10


	//   ....[6]....
        /*00e0*/ 	.word	0x00000ca0


	//   ....[7]....
        /*00e4*/ 	.word	0x00000ee0


	//   ....[8]....
        /*00e8*/ 	.word	0x00002420


	//   ....[9]....
        /*00ec*/ 	.word	0x00003480


	//   ....[10]....
        /*00f0*/ 	.word	0x00003950


	//   ....[11]....
        /*00f4*/ 	.word	0x00003980


	//   ....[12]....
        /*00f8*/ 	.word	0x00004590


	//   ....[13]....
        /*00fc*/ 	.word	0x000047a0


	//----- nvinfo : EIATTR_VRC_CTA_INIT_COUNT
	.align		4
.L_43:
        /*0100*/ 	.byte	0x02, 0x4a
        /*0102*/ 	.byte	0x80
	.zero		1


	//----- nvinfo : EIATTR_SYSCALL_OFFSETS
	.align		4
        /*0104*/ 	.byte	0x04, 0x46
        /*0106*/ 	.short	(.L_45 - .L_44)


	//   ....[0]....
.L_44:
        /*0108*/ 	.word	0x00006500


	//   ....[1]....
        /*010c*/ 	.word	0x000065f0


	//   ....[2]....
        /*0110*/ 	.word	0x00006d20


	//   ....[3]....
        /*0114*/ 	.word	0x00007650


	//   ....[4]....
        /*0118*/ 	.word	0x00007f20


	//   ....[5]....
        /*011c*/ 	.word	0x000087f0


	//----- nvinfo : EIATTR_MBARRIER_INSTR_OFFSETS
	.align		4
.L_45:
        /*0120*/ 	.byte	0x04, 0x39
        /*0122*/ 	.short	(.L_47 - .L_46)


	//   ....[0]....
.L_46:
        /*0124*/ 	.word	0x00000640
        /*0128*/ 	.word	0x000000ff
        /*012c*/ 	.word	0x00000000
        /*0130*/ 	.short	0x0100
        /*0132*/ 	.byte	0x04
	.zero		1


	//   ....[1]....
        /*0134*/ 	.word	0x00000650
        /*0138*/ 	.word	0x000000ff
        /*013c*/ 	.word	0x00000038
        /*0140*/ 	.short	0x0100
        /*0142*/ 	.byte	0x04
	.zero		1


	//   ....[2]....
        /*0144*/ 	.word	0x00000660
        /*0148*/ 	.word	0x000000ff
        /*014c*/ 	.word	0x00000008
        /*0150*/ 	.short	0x0100
        /*0152*/ 	.byte	0x04
	.zero		1


	//   ....[3]....
        /*0154*/ 	.word	0x00000670
        /*0158*/ 	.word	0x000000ff
        /*015c*/ 	.word	0x00000040
        /*0160*/ 	.short	0x0100
        /*0162*/ 	.byte	0x04
	.zero		1


	//   ....[4]....
        /*0164*/ 	.word	0x00000680
        /*0168*/ 	.word	0x000000ff
        /*016c*/ 	.word	0x00000010
        /*0170*/ 	.short	0x0100
        /*0172*/ 	.byte	0x04
	.zero		1


	//   ....[5]....
        /*0174*/ 	.word	0x00000690
        /*0178*/ 	.word	0x000000ff
        /*017c*/ 	.word	0x00000048
        /*0180*/ 	.short	0x0100
        /*0182*/ 	.byte	0x04
	.zero		1


	//   ....[6]....
        /*0184*/ 	.word	0x000006a0
        /*0188*/ 	.word	0x000000ff
        /*018c*/ 	.word	0x00000018
        /*0190*/ 	.short	0x0100
        /*0192*/ 	.byte	0x04
	.zero		1


	//   ....[7]....
        /*0194*/ 	.word	0x000006b0
        /*0198*/ 	.word	0x000000ff
        /*019c*/ 	.word	0x00000050
        /*01a0*/ 	.short	0x0100
        /*01a2*/ 	.byte	0x04
	.zero		1


	//   ....[8]....
        /*01a4*/ 	.word	0x000006c0
        /*01a8*/ 	.word	0x000000ff
        /*01ac*/ 	.word	0x00000020
        /*01b0*/ 	.short	0x0100
        /*01b2*/ 	.byte	0x04
	.zero		1


	//   ....[9]....
        /*01b4*/ 	.word	0x000006d0
        /*01b8*/ 	.word	0x000000ff
        /*01bc*/ 	.word	0x00000058
        /*01c0*/ 	.short	0x0100
        /*01c2*/ 	.byte	0x04
	.zero		1


	//   ....[10]....
        /*01c4*/ 	.word	0x000006e0
        /*01c8*/ 	.word	0x000000ff
        /*01cc*/ 	.word	0x00000028
        /*01d0*/ 	.short	0x0100
        /*01d2*/ 	.byte	0x04
	.zero		1


	//   ....[11]....
        /*01d4*/ 	.word	0x000006f0
        /*01d8*/ 	.word	0x000000ff
        /*01dc*/ 	.word	0x00000060
        /*01e0*/ 	.short	0x0100
        /*01e2*/ 	.byte	0x04
	.zero		1


	//   ....[12]....
        /*01e4*/ 	.word	0x00000700
        /*01e8*/ 	.word	0x000000ff
        /*01ec*/ 	.word	0x00000030
        /*01f0*/ 	.short	0x0100
        /*01f2*/ 	.byte	0x04
	.zero		1


	//   ....[13]....
        /*01f4*/ 	.word	0x00000710
        /*01f8*/ 	.word	0x000000ff
        /*01fc*/ 	.word	0x00000068
        /*0200*/ 	.short	0x0100
        /*0202*/ 	.byte	0x04
	.zero		1


	//   ....[14]....
        /*0204*/ 	.word	0x00000830
        /*0208*/ 	.word	0x000000ff
        /*020c*/ 	.word	0x00000070
        /*0210*/ 	.short	0x0100
        /*0212*/ 	.byte	0x04
	.zero		1


	//   ....[15]....
        /*0214*/ 	.word	0x00000840
        /*0218*/ 	.word	0x000000ff
        /*021c*/ 	.word	0x00000090
        /*0220*/ 	.short	0x0100
        /*0222*/ 	.byte	0x04
	.zero		1


	//   ....[16]....
        /*0224*/ 	.word	0x00000850
        /*0228*/ 	.word	0x000000ff
        /*022c*/ 	.word	0x00000078
        /*0230*/ 	.short	0x0100
        /*0232*/ 	.byte	0x04
	.zero		1


	//   ....[17]....
        /*0234*/ 	.word	0x00000860
        /*0238*/ 	.word	0x000000ff
        /*023c*/ 	.word	0x00000098
        /*0240*/ 	.short	0x0100
        /*0242*/ 	.byte	0x04
	.zero		1


	//   ....[18]....
        /*0244*/ 	.word	0x00000870
        /*0248*/ 	.word	0x000000ff
        /*024c*/ 	.word	0x00000080
        /*0250*/ 	.short	0x0100
        /*0252*/ 	.byte	0x04
	.zero		1


	//   ....[19]....
        /*0254*/ 	.word	0x00000880
        /*0258*/ 	.word	0x000000ff
        /*025c*/ 	.word	0x000000a0
        /*0260*/ 	.short	0x0100
        /*0262*/ 	.byte	0x04
	.zero		1


	//   ....[20]....
        /*0264*/ 	.word	0x00000890
        /*0268*/ 	.word	0x000000ff
        /*026c*/ 	.word	0x00000088
        /*0270*/ 	.short	0x0100
        /*0272*/ 	.byte	0x04
	.zero		1


	//   ....[21]....
        /*0274*/ 	.word	0x000008a0
        /*0278*/ 	.word	0x000000ff
        /*027c*/ 	.word	0x000000a8
        /*0280*/ 	.short	0x0100
        /*0282*/ 	.byte	0x04
	.zero		1


	//   ....[22]....
        /*0284*/ 	.word	0x00000980
        /*0288*/ 	.word	0x000000ff
        /*028c*/ 	.word	0x000000b0
        /*0290*/ 	.short	0x0100
        /*0292*/ 	.byte	0x06
	.zero		1


	//   ....[23]....
        /*0294*/ 	.word	0x00000990
        /*0298*/ 	.word	0x000000ff
        /*029c*/ 	.word	0x000000b8
        /*02a0*/ 	.short	0x0100
        /*02a2*/ 	.byte	0x06
	.zero		1


	//   ....[24]....
        /*02a4*/ 	.word	0x00000ac0
        /*02a8*/ 	.word	0x000000ff
        /*02ac*/ 	.word	0x000000c0
        /*02b0*/ 	.short	0x0100
        /*02b2*/ 	.byte	0x06
	.zero		1


	//   ....[25]....
        /*02b4*/ 	.word	0x00000ad0
        /*02b8*/ 	.word	0x000000ff
        /*02bc*/ 	.word	0x000000d0
        /*02c0*/ 	.short	0x0100
        /*02c2*/ 	.byte	0x06
	.zero		1


	//   ....[26]....
        /*02c4*/ 	.word	0x00000ae0
        /*02c8*/ 	.word	0x000000ff
        /*02cc*/ 	.word	0x000000c8
        /*02d0*/ 	.short	0x0100
        /*02d2*/ 	.byte	0x06
	.zero		1


	//   ....[27]....
        /*02d4*/ 	.word	0x00000af0
        /*02d8*/ 	.word	0x000000ff
        /*02dc*/ 	.word	0x000000d8
        /*02e0*/ 	.short	0x0100
        /*02e2*/ 	.byte	0x06
	.zero		1


	//   ....[28]....
        /*02e4*/ 	.word	0x00000c10
        /*02e8*/ 	.word	0x000000ff
        /*02ec*/ 	.word	0x000000e0
        /*02f0*/ 	.short	0x0100
        /*02f2*/ 	.byte	0x04
	.zero		1


	//   ....[29]....
        /*02f4*/ 	.word	0x00000c20
        /*02f8*/ 	.word	0x000000ff
        /*02fc*/ 	.word	0x00000100
        /*0300*/ 	.short	0x0100
        /*0302*/ 	.byte	0x04
	.zero		1


	//   ....[30]....
        /*0304*/ 	.word	0x00000c30
        /*0308*/ 	.word	0x000000ff
        /*030c*/ 	.word	0x000000e8
        /*0310*/ 	.short	0x0100
        /*0312*/ 	.byte	0x04
	.zero		1


	//   ....[31]....
        /*0314*/ 	.word	0x00000c40
        /*0318*/ 	.word	0x000000ff
        /*031c*/ 	.word	0x00000108
        /*0320*/ 	.short	0x0100
        /*0322*/ 	.byte	0x04
	.zero		1


	//   ....[32]....
        /*0324*/ 	.word	0x00000c50
        /*0328*/ 	.word	0x000000ff
        /*032c*/ 	.word	0x000000f0
        /*0330*/ 	.short	0x0100
        /*0332*/ 	.byte	0x04
	.zero		1


	//   ....[33]....
        /*0334*/ 	.word	0x00000c60
        /*0338*/ 	.word	0x000000ff
        /*033c*/ 	.word	0x00000110
        /*0340*/ 	.short	0x0100
        /*0342*/ 	.byte	0x04
	.zero		1


	//   ....[34]....
        /*0344*/ 	.word	0x00000c70
        /*0348*/ 	.word	0x000000ff
        /*034c*/ 	.word	0x000000f8
        /*0350*/ 	.short	0x0100
        /*0352*/ 	.byte	0x04
	.zero		1


	//   ....[35]....
        /*0354*/ 	.word	0x00000c80
        /*0358*/ 	.word	0x000000ff
        /*035c*/ 	.word	0x00000118
        /*0360*/ 	.short	0x0100
        /*0362*/ 	.byte	0x04
	.zero		1


	//   ....[36]....
        /*0364*/ 	.word	0x00000d70
        /*0368*/ 	.word	0x000000ff
        /*036c*/ 	.word	0x00000120
        /*0370*/ 	.short	0x0100
        /*0372*/ 	.byte	0x04
	.zero		1


	//   ....[37]....
        /*0374*/ 	.word	0x00000d80
        /*0378*/ 	.word	0x000000ff
        /*037c*/ 	.word	0x00000130
        /*0380*/ 	.short	0x0100
        /*0382*/ 	.byte	0x04
	.zero		1


	//   ....[38]....
        /*0384*/ 	.word	0x00000d90
        /*0388*/ 	.word	0x000000ff
        /*038c*/ 	.word	0x00000128
        /*0390*/ 	.short	0x0100
        /*0392*/ 	.byte	0x04
	.zero		1


	//   ....[39]....
        /*0394*/ 	.word	0x00000da0
        /*0398*/ 	.word	0x000000ff
        /*039c*/ 	.word	0x00000138
        /*03a0*/ 	.short	0x0100
        /*03a2*/ 	.byte	0x04
	.zero		1


	//   ....[40]....
        /*03a4*/ 	.word	0x00000ea0
        /*03a8*/ 	.word	0x000000ff
        /*03ac*/ 	.word	0x00000140
        /*03b0*/ 	.short	0x0100
        /*03b2*/ 	.byte	0x06
	.zero		1


	//   ....[41]....
        /*03b4*/ 	.word	0x00001bc0
        /*03b8*/ 	.word	0x00000000
        /*03bc*/ 	.word	0x00000130
        /*03c0*/ 	.short	0x010a
        /*03c2*/ 	.byte	0xff
	.zero		1


	//   ....[42]....
        /*03c4*/ 	.word	0x00001bf0
        /*03c8*/ 	.word	0x00000000
        /*03cc*/ 	.word	0x00000120
        /*03d0*/ 	.short	0x0101
        /*03d2*/ 	.byte	0xff
	.zero		1


	//   ....[43]....
        /*03d4*/ 	.word	0x00001cb0
        /*03d8*/ 	.word	0x000000ff
        /*03dc*/ 	.word	0x00000038
        /*03e0*/ 	.short	0x010a
        /*03e2*/ 	.byte	0x04
	.zero		1


	//   ....[44]....
        /*03e4*/ 	.word	0x00001d80
        /*03e8*/ 	.word	0x000000ff
        /*03ec*/ 	.word	0x00000038
        /*03f0*/ 	.short	0x010a
        /*03f2*/ 	.byte	0x21
	.zero		1


	//   ....[45]....
        /*03f4*/ 	.word	0x00001f30
        /*03f8*/ 	.word	0x000000ff
        /*03fc*/ 	.word	0x00000038
        /*0400*/ 	.short	0x010a
        /*0402*/ 	.byte	0x05
	.zero		1


	//   ....[46]....
        /*0404*/ 	.word	0x00002080
        /*0408*/ 	.word	0x000000ff
        /*040c*/ 	.word	0x000000b8
        /*0410*/ 	.short	0x0101
        /*0412*/ 	.byte	0x06
	.zero		1


	//   ....[47]....
        /*0414*/ 	.word	0x000020a0
        /*0418*/ 	.word	0x000000ff
        /*041c*/ 	.word	0x00000038
        /*0420*/ 	.short	0x010a
        /*0422*/ 	.byte	0x04
	.zero		1


	//   ....[48]....
        /*0424*/ 	.word	0x00002120
        /*0428*/ 	.word	0x000000ff
        /*042c*/ 	.word	0x00000038
        /*0430*/ 	.short	0x010a
        /*0432*/ 	.byte	0x11
	.zero		1


	//   ....[49]....
        /*0434*/ 	.word	0x000022b0
        /*0438*/ 	.word	0x000000ff
        /*043c*/ 	.word	0x00000038
        /*0440*/ 	.short	0x010a
        /*0442*/ 	.byte	0x05
	.zero		1


	//   ....[50]....
        /*0444*/ 	.word	0x00002450
        /*0448*/ 	.word	0x00000003
        /*044c*/ 	.word	0x000000c0
        /*0450*/ 	.short	0x010a
        /*0452*/ 	.byte	0xff
	.zero		1


	//   ....[51]....
        /*0454*/ 	.word	0x000025a0
        /*0458*/ 	.word	0x00000000
        /*045c*/ 	.word	0x00000000
        /*0460*/ 	.short	0x0101
        /*0462*/ 	.byte	0xff
	.zero		1


	//   ....[52]....
        /*0464*/ 	.word	0x00002b50
        /*0468*/ 	.word	0x000000ff
        /*046c*/ 	.word	0x00000000
        /*0470*/ 	.short	0x010a
        /*0472*/ 	.byte	0x04
	.zero		1


	//   ....[53]....
        /*0474*/ 	.word	0x00002be0
        /*0478*/ 	.word	0x000000ff
        /*047c*/ 	.word	0x00000000
        /*0480*/ 	.short	0x010a
        /*0482*/ 	.byte	0x05
	.zero		1


	//   ....[54]....
        /*0484*/ 	.word	0x00002c70
        /*0488*/ 	.word	0x000000ff
        /*048c*/ 	.word	0x00000000
        /*0490*/ 	.short	0x010a
        /*0492*/ 	.byte	0x05
	.zero		1


	//   ....[55]....
        /*0494*/ 	.word	0x00002d00
        /*0498*/ 	.word	0x000000ff
        /*049c*/ 	.word	0x00000000
        /*04a0*/ 	.short	0x010a
        /*04a2*/ 	.byte	0x05
	.zero		1


	//   ....[56]....
        /*04a4*/ 	.word	0x00002d90
        /*04a8*/ 	.word	0x000000ff
        /*04ac*/ 	.word	0x00000000
        /*04b0*/ 	.short	0x010a
        /*04b2*/ 	.byte	0x05
	.zero		1


	//   ....[57]....
        /*04b4*/ 	.word	0x00002e20
        /*04b8*/ 	.word	0x000000ff
        /*04bc*/ 	.word	0x00000000
        /*04c0*/ 	.short	0x010a
        /*04c2*/ 	.byte	0x05
	.zero		1


	//   ....[58]....
        /*04c4*/ 	.word	0x00002ec0
        /*04c8*/ 	.word	0x00000000
        /*04cc*/ 	.word	0x00000000
        /*04d0*/ 	.short	0x010a
        /*04d2*/ 	.byte	0xff
	.zero		1


	//   ....[59]....
        /*04d4*/ 	.word	0x00002fe0
        /*04d8*/ 	.word	0x00000002
        /*04dc*/ 	.word	0x00000120
        /*04e0*/ 	.short	0x010a
        /*04e2*/ 	.byte	0xff
	.zero		1


	//   ....[60]....
        /*04e4*/ 	.word	0x00003050
        /*04e8*/ 	.word	0x00000002
        /*04ec*/ 	.word	0x00000000
        /*04f0*/ 	.short	0x0101
        /*04f2*/ 	.byte	0xff
	.zero		1


	//   ....[61]....
        /*04f4*/ 	.word	0x00003070
        /*04f8*/ 	.word	0x000000ff
        /*04fc*/ 	.word	0x000000d0
        /*0500*/ 	.short	0x010a
        /*0502*/ 	.byte	0x04
	.zero		1


	//   ....[62]....
        /*0504*/ 	.word	0x00003190
        /*0508*/ 	.word	0x00000002
        /*050c*/ 	.word	0x000000c0
        /*0510*/ 	.short	0x010a
        /*0512*/ 	.byte	0xff
	.zero		1


	//   ....[63]....
        /*0514*/ 	.word	0x00003290
        /*0518*/ 	.word	0x00000002
        /*051c*/ 	.word	0x00000000
        /*0520*/ 	.short	0x0101
        /*0522*/ 	.byte	0xff
	.zero		1


	//   ....[64]....
        /*0524*/ 	.word	0x00003320
        /*0528*/ 	.word	0x000000ff
        /*052c*/ 	.word	0x000000d0
        /*0530*/ 	.short	0x0106
        /*0532*/ 	.byte	0x04
	.zero		1


	//   ....[65]....
        /*0534*/ 	.word	0x00003340
        /*0538*/ 	.word	0x000000ff
        /*053c*/ 	.word	0x000000d0
        /*0540*/ 	.short	0x010a
        /*0542*/ 	.byte	0x04
	.zero		1


	//   ....[66]....
        /*0544*/ 	.word	0x000033d0
        /*0548*/ 	.word	0x000000ff
        /*054c*/ 	.word	0x000000d0
        /*0550*/ 	.short	0x0106
        /*0552*/ 	.byte	0x07
	.zero		1


	//   ....[67]....
        /*0554*/ 	.word	0x00003410
        /*0558*/ 	.word	0x00000000
        /*055c*/ 	.word	0x000000d0
        /*0560*/ 	.short	0x010a
        /*0562*/ 	.byte	0xff
	.zero		1


	//   ....[68]....
        /*0564*/ 	.word	0x00003650
        /*0568*/ 	.word	0x000000ff
        /*056c*/ 	.word	0x00000008
        /*0570*/ 	.short	0x010a
        /*0572*/ 	.byte	0x05
	.zero		1


	//   ....[69]....
        /*0574*/ 	.word	0x00003670
        /*0578*/ 	.word	0x000000ff
        /*057c*/ 	.word	0x00000008
        /*0580*/ 	.short	0x010a
        /*0582*/ 	.byte	0x05
	.zero		1


	//   ....[70]....
        /*0584*/ 	.word	0x00003800
        /*0588*/ 	.word	0x000000ff
        /*058c*/ 	.word	0x00000008
        /*0590*/ 	.short	0x010a
        /*0592*/ 	.byte	0x05
	.zero		1


	//   ....[71]....
        /*0594*/ 	.word	0x00003820
        /*0598*/ 	.word	0x000000ff
        /*059c*/ 	.word	0x00000008
        /*05a0*/ 	.short	0x010a
        /*05a2*/ 	.byte	0x05
	.zero		1


	//   ....[72]....
        /*05a4*/ 	.word	0x000038e0
        /*05a8*/ 	.word	0x000000ff
        /*05ac*/ 	.word	0x00000000
        /*05b0*/ 	.short	0x0101
        /*05b2*/ 	.byte	0x04
	.zero		1


	//   ....[73]....
        /*05b4*/ 	.word	0x00003c10
        /*05b8*/ 	.word	0x00000000
        /*05bc*/ 	.word	0x000000c0
        /*05c0*/ 	.short	0x010a
        /*05c2*/ 	.byte	0xff
	.zero		1


	//   ....[74]....
        /*05c4*/ 	.word	0x00003cd0
        /*05c8*/ 	.word	0x00000000
        /*05cc*/ 	.word	0x00000000
        /*05d0*/ 	.short	0x0101
        /*05d2*/ 	.byte	0xff
	.zero		1


	//   ....[75]....
        /*05d4*/ 	.word	0x00003d90
        /*05d8*/ 	.word	0x000000ff
        /*05dc*/ 	.word	0x00000000
        /*05e0*/ 	.short	0x010a
        /*05e2*/ 	.byte	0x04
	.zero		1


	//   ....[76]....
        /*05e4*/ 	.word	0x00003da0
        /*05e8*/ 	.word	0x000000ff
        /*05ec*/ 	.word	0x00000100
        /*05f0*/ 	.short	0x010a
        /*05f2*/ 	.byte	0x1f
	.zero		1


	//   ....[77]....
        /*05f4*/ 	.word	0x00003e50
        /*05f8*/ 	.word	0x000000ff
        /*05fc*/ 	.word	0x00000000
        /*0600*/ 	.short	0x010a
        /*0602*/ 	.byte	0x05
	.zero		1


	//   ....[78]....
        /*0604*/ 	.word	0x00003f80
        /*0608*/ 	.word	0x000000ff
        /*060c*/ 	.word	0x00000000
        /*0610*/ 	.short	0x010a
        /*0612*/ 	.byte	0x04
	.zero		1


	//   ....[79]....
        /*0614*/ 	.word	0x00004280
        /*0618*/ 	.word	0x000000ff
        /*061c*/ 	.word	0x00000000
        /*0620*/ 	.short	0x010a
        /*0622*/ 	.byte	0x04
	.zero		1


	//   ....[80]....
        /*0624*/ 	.word	0x00004310
        /*0628*/ 	.word	0x000000ff
        /*062c*/ 	.word	0x00000000
        /*0630*/ 	.short	0x010a
        /*0632*/ 	.byte	0x05
	.zero		1


	//   ....[81]....
        /*0634*/ 	.word	0x000043a0
        /*0638*/ 	.word	0x000000ff
        /*063c*/ 	.word	0x00000000
        /*0640*/ 	.short	0x010a
        /*0642*/ 	.byte	0x05
	.zero		1


	//   ....[82]....
        /*0644*/ 	.word	0x00004440
        /*0648*/ 	.word	0x00000000
        /*064c*/ 	.word	0x00000000
        /*0650*/ 	.short	0x010a
        /*0652*/ 	.byte	0xff
	.zero		1


	//   ....[83]....
        /*0654*/ 	.word	0x00004480
        /*0658*/ 	.word	0x00000000
        /*065c*/ 	.word	0x00000000
        /*0660*/ 	.short	0x010a
        /*0662*/ 	.byte	0xff
	.zero		1


	//   ....[84]....
        /*0664*/ 	.word	0x000044f0
        /*0668*/ 	.word	0x000000ff
        /*066c*/ 	.word	0x00000000
        /*0670*/ 	.short	0x0101
        /*0672*/ 	.byte	0x04
	.zero		1


	//   ....[85]....
        /*0674*/ 	.word	0x00004530
        /*0678*/ 	.word	0x000000ff
        /*067c*/ 	.word	0x00000140
        /*0680*/ 	.short	0x010a
        /*0682*/ 	.byte	0x1a
	.zero		1


	//   ....[86]....
        /*0684*/ 	.word	0x00004580
        /*0688*/ 	.word	0x000000ff
        /*068c*/ 	.word	0x00000000
        /*0690*/ 	.short	0x0101
        /*0692*/ 	.byte	0x04
	.zero		1


	//   ....[87]....
        /*0694*/ 	.word	0x00004a20
        /*0698*/ 	.word	0x0000000c
        /*069c*/ 	.word	0x000000c0
        /*06a0*/ 	.short	0x010a
        /*06a2*/ 	.byte	0xff
	.zero		1


	//   ....[88]....
        /*06a4*/ 	.word	0x00004b90
        /*06a8*/ 	.word	0x00000000
        /*06ac*/ 	.word	0x00000000
        /*06b0*/ 	.short	0x0101
        /*06b2*/ 	.byte	0xff
	.zero		1


	//   ....[89]....
        /*06b4*/ 	.word	0x00005020
        /*06b8*/ 	.word	0x000000ff
        /*06bc*/ 	.word	0x000000b8
        /*06c0*/ 	.short	0x010a
        /*06c2*/ 	.byte	0x15
	.zero		1


	//   ....[90]....
        /*06c4*/ 	.word	0x000051a0
        /*06c8*/ 	.word	0x000000ff
        /*06cc*/ 	.word	0x00000090
        /*06d0*/ 	.short	0x010a
        /*06d2*/ 	.byte	0x15
	.zero		1


	//   ....[91]....
        /*06d4*/ 	.word	0x000053a0
        /*06d8*/ 	.word	0x000000ff
        /*06dc*/ 	.word	0x00000070
        /*06e0*/ 	.short	0x010b
        /*06e2*/ 	.byte	0x15
	.zero		1


	//   ....[92]....
        /*06e4*/ 	.word	0x000053b0
        /*06e8*/ 	.word	0x000000ff
        /*06ec*/ 	.word	0x00000000
        /*06f0*/ 	.short	0x0101
        /*06f2*/ 	.byte	0x06
	.zero		1


	//   ....[93]....
        /*06f4*/ 	.word	0x000053c0
        /*06f8*/ 	.word	0x000000ff
        /*06fc*/ 	.word	0x00000098
        /*0700*/ 	.short	0x010a
        /*0702*/ 	.byte	0x15
	.zero		1


	//   ....[94]....
        /*0704*/ 	.word	0x00005570
        /*0708*/ 	.word	0x000000ff
        /*070c*/ 	.word	0x00000078
        /*0710*/ 	.short	0x010b
        /*0712*/ 	.byte	0x15
	.zero		1


	//   ....[95]....
        /*0714*/ 	.word	0x00005580
        /*0718*/ 	.word	0x000000ff
        /*071c*/ 	.word	0x00000000
        /*0720*/ 	.short	0x0101
        /*0722*/ 	.byte	0x06
	.zero		1


	//   ....[96]....
        /*0724*/ 	.word	0x00005590
        /*0728*/ 	.word	0x000000ff
        /*072c*/ 	.word	0x000000a0
        /*0730*/ 	.short	0x010a
        /*0732*/ 	.byte	0x15
	.zero		1


	//   ....[97]....
        /*0734*/ 	.word	0x00005740
        /*0738*/ 	.word	0x000000ff
        /*073c*/ 	.word	0x00000080
        /*0740*/ 	.short	0x010b
        /*0742*/ 	.byte	0x15
	.zero		1


	//   ....[98]....
        /*0744*/ 	.word	0x00005750
        /*0748*/ 	.word	0x000000ff
        /*074c*/ 	.word	0x00000000
        /*0750*/ 	.short	0x0101
        /*0752*/ 	.byte	0x06
	.zero		1


	//   ....[99]....
        /*0754*/ 	.word	0x00005760
        /*0758*/ 	.word	0x000000ff
        /*075c*/ 	.word	0x000000a8
        /*0760*/ 	.short	0x010a
        /*0762*/ 	.byte	0x15
	.zero		1


	//   ....[100]....
        /*0764*/ 	.word	0x000059a0
        /*0768*/ 	.word	0x000000ff
        /*076c*/ 	.word	0x00000088
        /*0770*/ 	.short	0x010b
        /*0772*/ 	.byte	0x15
	.zero		1


	//   ....[101]....
        /*0774*/ 	.word	0x000059b0
        /*0778*/ 	.word	0x000000ff
        /*077c*/ 	.word	0x00000000
        /*0780*/ 	.short	0x0101
        /*0782*/ 	.byte	0x25
	.zero		1


	//   ....[102]....
        /*0784*/ 	.word	0x000059f0
        /*0788*/ 	.word	0x000000ff
        /*078c*/ 	.word	0x00000090
        /*0790*/ 	.short	0x010a
        /*0792*/ 	.byte	0x15
	.zero		1


	//   ....[103]....
        /*0794*/ 	.word	0x00005a10
        /*0798*/ 	.word	0x000000ff
        /*079c*/ 	.word	0x00000098
        /*07a0*/ 	.short	0x010a
        /*07a2*/ 	.byte	0x15
	.zero		1


	//   ....[104]....
        /*07a4*/ 	.word	0x00005a30
        /*07a8*/ 	.word	0x000000ff
        /*07ac*/ 	.word	0x000000a0
        /*07b0*/ 	.short	0x010a
        /*07b2*/ 	.byte	0x15
	.zero		1


	//   ....[105]....
        /*07b4*/ 	.word	0x00005a70
        /*07b8*/ 	.word	0x00000000
        /*07bc*/ 	.word	0x000000a8
        /*07c0*/ 	.short	0x010a
        /*07c2*/ 	.byte	0xff
	.zero		1


	//   ....[106]....
        /*07c4*/ 	.word	0x00005d90
        /*07c8*/ 	.word	0x00000003
        /*07cc*/ 	.word	0x000000c0
        /*07d0*/ 	.short	0x010a
        /*07d2*/ 	.byte	0xff
	.zero		1


	//   ....[107]....
        /*07d4*/ 	.word	0x00005f10
        /*07d8*/ 	.word	0x00000000
        /*07dc*/ 	.word	0x00000000
        /*07e0*/ 	.short	0x0101
        /*07e2*/ 	.byte	0xff
	.zero		1


	//   ....[108]....
        /*07e4*/ 	.word	0x000069f0
        /*07e8*/ 	.word	0x000000ff
        /*07ec*/ 	.word	0x00000070
        /*07f0*/ 	.short	0x010a
        /*07f2*/ 	.byte	0x2b
	.zero		1


	//   ....[109]....
        /*07f4*/ 	.word	0x00006a20
        /*07f8*/ 	.word	0x00000036
        /*07fc*/ 	.word	0x000000e0
        /*0800*/ 	.short	0x010a
        /*0802*/ 	.byte	0xff
	.zero		1


	//   ....[110]....
        /*0804*/ 	.word	0x00006b30
        /*0808*/ 	.word	0x000000ff
        /*080c*/ 	.word	0x00000070
        /*0810*/ 	.short	0x010a
        /*0812*/ 	.byte	0x2b
	.zero		1


	//   ....[111]....
        /*0814*/ 	.word	0x00006c00
        /*0818*/ 	.word	0x00000036
        /*081c*/ 	.word	0x000000e0
        /*0820*/ 	.short	0x010a
        /*0822*/ 	.byte	0xff
	.zero		1


	//   ....[112]....
        /*0824*/ 	.word	0x000073c0
        /*0828*/ 	.word	0x00000000
        /*082c*/ 	.word	0x00000000
        /*0830*/ 	.short	0x0101
        /*0832*/ 	.byte	0xff
	.zero		1


	//   ....[113]....
        /*0834*/ 	.word	0x000073d0
        /*0838*/ 	.word	0x00000002
        /*083c*/ 	.word	0x00000070
        /*0840*/ 	.short	0x010a
        /*0842*/ 	.byte	0xff
	.zero		1


	//   ....[114]....
        /*0844*/ 	.word	0x00007490
        /*0848*/ 	.word	0x00000002
        /*084c*/ 	.word	0x00000070
        /*0850*/ 	.short	0x010a
        /*0852*/ 	.byte	0xff
	.zero		1


	//   ....[115]....
        /*0854*/ 	.word	0x00007c90
        /*0858*/ 	.word	0x00000000
        /*085c*/ 	.word	0x00000000
        /*0860*/ 	.short	0x0101
        /*0862*/ 	.byte	0xff
	.zero		1


	//   ....[116]....
        /*0864*/ 	.word	0x00007cb0
        /*0868*/ 	.word	0x00000002
        /*086c*/ 	.word	0x00000070
        /*0870*/ 	.short	0x010a
        /*0872*/ 	.byte	0xff
	.zero		1


	//   ....[117]....
        /*0874*/ 	.word	0x00007d60
        /*0878*/ 	.word	0x00000002
        /*087c*/ 	.word	0x00000070
        /*0880*/ 	.short	0x010a
        /*0882*/ 	.byte	0xff
	.zero		1


	//   ....[118]....
        /*0884*/ 	.word	0x00008560
        /*0888*/ 	.word	0x00000000
        /*088c*/ 	.word	0x00000000
        /*0890*/ 	.short	0x0101
        /*0892*/ 	.byte	0xff
	.zero		1


	//   ....[119]....
        /*0894*/ 	.word	0x00008580
        /*0898*/ 	.word	0x00000003
        /*089c*/ 	.word	0x00000070
        /*08a0*/ 	.short	0x010a
        /*08a2*/ 	.byte	0xff
	.zero		1


	//   ....[120]....
        /*08a4*/ 	.word	0x00008630
        /*08a8*/ 	.word	0x00000003
        /*08ac*/ 	.word	0x00000070
        /*08b0*/ 	.short	0x010a
        /*08b2*/ 	.byte	0xff
	.zero		1


	//   ....[121]....
        /*08b4*/ 	.word	0x000088e0
        /*08b8*/ 	.word	0x00000036
        /*08bc*/ 	.word	0x00000000
        /*08c0*/ 	.short	0x0101
        /*08c2*/ 	.byte	0xff
	.zero		1


	//   ....[122]....
        /*08c4*/ 	.word	0x00008e80
        /*08c8*/ 	.word	0x00000000
        /*08cc*/ 	.word	0x00000000
        /*08d0*/ 	.short	0x0101
        /*08d2*/ 	.byte	0xff
	.zero		1


	//   ....[123]....
        /*08d4*/ 	.word	0x00009120
        /*08d8*/ 	.word	0x000000ff
        /*08dc*/ 	.word	0x00000000
        /*08e0*/ 	.short	0x0101
        /*08e2*/ 	.byte	0x06
	.zero		1


	//   ....[124]....
        /*08e4*/ 	.word	0x00009140
        /*08e8*/ 	.word	0x00000000
        /*08ec*/ 	.word	0x00000130
        /*08f0*/ 	.short	0x010a
        /*08f2*/ 	.byte	0xff
	.zero		1


	//   ....[125]....
        /*08f4*/ 	.word	0x000091a0
        /*08f8*/ 	.word	0x00000000
        /*08fc*/ 	.word	0x00000038
        /*0900*/ 	.short	0x010a
        /*0902*/ 	.byte	0xff
	.zero		1


	//   ....[126]....
        /*0904*/ 	.word	0x00009200
        /*0908*/ 	.word	0x00000000
        /*090c*/ 	.word	0x00000038
        /*0910*/ 	.short	0x010a
        /*0912*/ 	.byte	0xff
	.zero		1


	//   ....[127]....
        /*0914*/ 	.word	0x00009250
        /*0918*/ 	.word	0x00000003
        /*091c*/ 	.word	0x000000c0
        /*0920*/ 	.short	0x010a
        /*0922*/ 	.byte	0xff
	.zero		1


	//   ....[128]....
        /*0924*/ 	.word	0x000092b0
        /*0928*/ 	.word	0x00000000
        /*092c*/ 	.word	0x00000000
        /*0930*/ 	.short	0x010a
        /*0932*/ 	.byte	0xff
	.zero		1


	//   ....[129]....
        /*0934*/ 	.word	0x00009310
        /*0938*/ 	.word	0x00000000
        /*093c*/ 	.word	0x00000000
        /*0940*/ 	.short	0x010a
        /*0942*/ 	.byte	0xff
	.zero		1


	//   ....[130]....
        /*0944*/ 	.word	0x00009370
        /*0948*/ 	.word	0x00000000
        /*094c*/ 	.word	0x00000000
        /*0950*/ 	.short	0x010a
        /*0952*/ 	.byte	0xff
	.zero		1


	//   ....[131]....
        /*0954*/ 	.word	0x000093d0
        /*0958*/ 	.word	0x00000000
        /*095c*/ 	.word	0x00000000
        /*0960*/ 	.short	0x010a
        /*0962*/ 	.byte	0xff
	.zero		1


	//   ....[132]....
        /*0964*/ 	.word	0x00009430
        /*0968*/ 	.word	0x00000000
        /*096c*/ 	.word	0x00000000
        /*0970*/ 	.short	0x010a
        /*0972*/ 	.byte	0xff
	.zero		1


	//   ....[133]....
        /*0974*/ 	.word	0x00009490
        /*0978*/ 	.word	0x00000000
        /*097c*/ 	.word	0x00000000
        /*0980*/ 	.short	0x010a
        /*0982*/ 	.byte	0xff
	.zero		1


	//   ....[134]....
        /*0984*/ 	.word	0x000094e0
        /*0988*/ 	.word	0x00000002
        /*098c*/ 	.word	0x00000120
        /*0990*/ 	.short	0x010a
        /*0992*/ 	.byte	0xff
	.zero		1


	//   ....[135]....
        /*0994*/ 	.word	0x00009540
        /*0998*/ 	.word	0x00000002
        /*099c*/ 	.word	0x000000d0
        /*09a0*/ 	.short	0x010a
        /*09a2*/ 	.byte	0xff
	.zero		1


	//   ....[136]....
        /*09a4*/ 	.word	0x00009590
        /*09a8*/ 	.word	0x00000002
        /*09ac*/ 	.word	0x000000c0
        /*09b0*/ 	.short	0x010a
        /*09b2*/ 	.byte	0xff
	.zero		1


	//   ....[137]....
        /*09b4*/ 	.word	0x000095f0
        /*09b8*/ 	.word	0x00000000
        /*09bc*/ 	.word	0x000000d0
        /*09c0*/ 	.short	0x010a
        /*09c2*/ 	.byte	0xff
	.zero		1


	//   ....[138]....
        /*09c4*/ 	.word	0x00009650
        /*09c8*/ 	.word	0x00000005
        /*09cc*/ 	.word	0x00000008
        /*09d0*/ 	.short	0x010a
        /*09d2*/ 	.byte	0xff
	.zero		1


	//   ....[139]....
        /*09d4*/ 	.word	0x00009730
        /*09d8*/ 	.word	0x00000000
        /*09dc*/ 	.word	0x00000008
        /*09e0*/ 	.short	0x010a
        /*09e2*/ 	.byte	0xff
	.zero		1


	//   ....[140]....
        /*09e4*/ 	.word	0x00009780
        /*09e8*/ 	.word	0x00000000
        /*09ec*/ 	.word	0x000000c0
        /*09f0*/ 	.short	0x010a
        /*09f2*/ 	.byte	0xff
	.zero		1


	//   ....[141]....
        /*09f4*/ 	.word	0x000097e0
        /*09f8*/ 	.word	0x00000000
        /*09fc*/ 	.word	0x00000100
        /*0a00*/ 	.short	0x010a
        /*0a02*/ 	.byte	0xff
	.zero		1


	//   ....[142]....
        /*0a04*/ 	.word	0x00009840
        /*0a08*/ 	.word	0x00000000
        /*0a0c*/ 	.word	0x00000000
        /*0a10*/ 	.short	0x010a
        /*0a12*/ 	.byte	0xff
	.zero		1


	//   ....[143]....
        /*0a14*/ 	.word	0x000098a0
        /*0a18*/ 	.word	0x00000000
        /*0a1c*/ 	.word	0x00000000
        /*0a20*/ 	.short	0x010a
        /*0a22*/ 	.byte	0xff
	.zero		1


	//   ....[144]....
        /*0a24*/ 	.word	0x00009900
        /*0a28*/ 	.word	0x00000000
        /*0a2c*/ 	.word	0x00000000
        /*0a30*/ 	.short	0x010a
        /*0a32*/ 	.byte	0xff
	.zero		1


	//   ....[145]....
        /*0a34*/ 	.word	0x00009960
        /*0a38*/ 	.word	0x00000000
        /*0a3c*/ 	.word	0x00000000
        /*0a40*/ 	.short	0x010a
        /*0a42*/ 	.byte	0xff
	.zero		1


	//   ....[146]....
        /*0a44*/ 	.word	0x000099c0
        /*0a48*/ 	.word	0x00000000
        /*0a4c*/ 	.word	0x00000140
        /*0a50*/ 	.short	0x010a
        /*0a52*/ 	.byte	0xff
	.zero		1


	//   ....[147]....
        /*0a54*/ 	.word	0x00009a10
        /*0a58*/ 	.word	0x0000000c
        /*0a5c*/ 	.word	0x000000c0
        /*0a60*/ 	.short	0x010a
        /*0a62*/ 	.byte	0xff
	.zero		1


	//   ....[148]....
        /*0a64*/ 	.word	0x00009a70
        /*0a68*/ 	.word	0x00000000
        /*0a6c*/ 	.word	0x000000b8
        /*0a70*/ 	.short	0x010a
        /*0a72*/ 	.byte	0xff
	.zero		1


	//   ....[149]....
        /*0a74*/ 	.word	0x00009ad0
        /*0a78*/ 	.word	0x00000000
        /*0a7c*/ 	.word	0x00000090
        /*0a80*/ 	.short	0x010a
        /*0a82*/ 	.byte	0xff
	.zero		1


	//   ....[150]....
        /*0a84*/ 	.word	0x00009b30
        /*0a88*/ 	.word	0x00000000
        /*0a8c*/ 	.word	0x00000098
        /*0a90*/ 	.short	0x010a
        /*0a92*/ 	.byte	0xff
	.zero		1


	//   ....[151]....
        /*0a94*/ 	.word	0x00009b90
        /*0a98*/ 	.word	0x00000000
        /*0a9c*/ 	.word	0x000000a0
        /*0aa0*/ 	.short	0x010a
        /*0aa2*/ 	.byte	0xff
	.zero		1


	//   ....[152]....
        /*0aa4*/ 	.word	0x00009bf0
        /*0aa8*/ 	.word	0x00000000
        /*0aac*/ 	.word	0x000000a8
        /*0ab0*/ 	.short	0x010a
        /*0ab2*/ 	.byte	0xff
	.zero		1


	//   ....[153]....
        /*0ab4*/ 	.word	0x00009c50
        /*0ab8*/ 	.word	0x00000000
        /*0abc*/ 	.word	0x00000090
        /*0ac0*/ 	.short	0x010a
        /*0ac2*/ 	.byte	0xff
	.zero		1


	//   ....[154]....
        /*0ac4*/ 	.word	0x00009cb0
        /*0ac8*/ 	.word	0x00000000
        /*0acc*/ 	.word	0x00000098
        /*0ad0*/ 	.short	0x010a
        /*0ad2*/ 	.byte	0xff
	.zero		1


	//   ....[155]....
        /*0ad4*/ 	.word	0x00009d10
        /*0ad8*/ 	.word	0x00000000
        /*0adc*/ 	.word	0x000000a0
        /*0ae0*/ 	.short	0x010a
        /*0ae2*/ 	.byte	0xff
	.zero		1


	//   ....[156]....
        /*0ae4*/ 	.word	0x00009d60
        /*0ae8*/ 	.word	0x00000003
        /*0aec*/ 	.word	0x000000c0
        /*0af0*/ 	.short	0x010a
        /*0af2*/ 	.byte	0xff
	.zero		1


	//   ....[157]....
        /*0af4*/ 	.word	0x00009dc0
        /*0af8*/ 	.word	0x00000002
        /*0afc*/ 	.word	0x00000070
        /*0b00*/ 	.short	0x010a
        /*0b02*/ 	.byte	0xff
	.zero		1


	//   ....[158]....
        /*0b04*/ 	.word	0x00009e10
        /*0b08*/ 	.word	0x00000036
        /*0b0c*/ 	.word	0x000000e0
        /*0b10*/ 	.short	0x010a
        /*0b12*/ 	.byte	0xff
	.zero		1


	//   ....[159]....
        /*0b14*/ 	.word	0x00009e60
        /*0b18*/ 	.word	0x00000002
        /*0b1c*/ 	.word	0x00000070
        /*0b20*/ 	.short	0x010a
        /*0b22*/ 	.byte	0xff
	.zero		1


	//   ....[160]....
        /*0b24*/ 	.word	0x00009eb0
        /*0b28*/ 	.word	0x00000002
        /*0b2c*/ 	.word	0x00000070
        /*0b30*/ 	.short	0x010a
        /*0b32*/ 	.byte	0xff
	.zero		1


	//   ....[161]....
        /*0b34*/ 	.word	0x00009f00
        /*0b38*/ 	.word	0x00000003
        /*0b3c*/ 	.word	0x00000070
        /*0b40*/ 	.short	0x010a
        /*0b42*/ 	.byte	0xff
	.zero		1


	//----- nvinfo : EIATTR_NUM_MBARRIERS
	.align		4
.L_47:
        /*0b44*/ 	.byte	0x03, 0x38
        /*0b46*/ 	.short	0x0029


	//----- nvinfo : EIATTR_EXIT_INSTR_OFFSETS
	.align		4
        /*0b48*/ 	.byte	0x04, 0x1c
        /*0b4a*/ 	.short	(.L_49 - .L_48)


	//   ....[0]....
.L_48:
        /*0b4c*/ 	.word	0x00002ef0


	//   ....[1]....
        /*0b50*/ 	.word	0x000033e0


	//   ....[2]....
        /*0b54*/ 	.word	0x00003440


	//   ....[3]....
        /*0b58*/ 	.word	0x000047b0


	//   ....[4]....
        /*0b5c*/ 	.word	0x00005aa0


	//   ....[5]....
        /*0b60*/ 	.word	0x00005ae0


	//   ....[6]....
        /*0b64*/ 	.word	0x00009020


	//   ....[7]....
        /*0b68*/ 	.word	0x00009090


	//   ....[8]....
        /*0b6c*/ 	.word	0x000090c0


	//   ....[9]....
        /*0b70*/ 	.word	0x00009130


	//----- nvinfo : EIATTR_MAX_THREADS
	.align		4
.L_49:
        /*0b74*/ 	.byte	0x04, 0x05
        /*0b76*/ 	.short	(.L_51 - .L_50)
.L_50:
        /*0b78*/ 	.word	0x00000100
        /*0b7c*/ 	.word	0x00000001
        /*0b80*/ 	.word	0x00000001


	//----- nvinfo : EIATTR_CRS_STACK_SIZE
	.align		4
.L_51:
        /*0b84*/ 	.byte	0x04, 0x1e
        /*0b86*/ 	.short	(.L_53 - .L_52)
.L_52:
        /*0b88*/ 	.word	0x00000000


	//----- nvinfo : EIATTR_CBANK_PARAM_SIZE
	.align		4
.L_53:
        /*0b8c*/ 	.byte	0x03, 0x19
        /*0b8e*/ 	.short	0x0800


	//----- nvinfo : EIATTR_PARAM_CBANK
	.align		4
        /*0b90*/ 	.byte	0x04, 0x0a
        /*0b92*/ 	.short	(.L_55 - .L_54)
	.align		4
.L_54:
        /*0b94*/ 	.word	index@(.nv.constant0._ZN7cutlass13device_kernelINS_4gemm6kernel13GemmUniversalIN4cute5tupleIJiiiiEEENS1_10collective13CollectiveMmaINS1_35MainloopSm100TmaUmmaWarpSpecializedILi7ELi2ELi4ENS5_IJNS4_1CILi4EEENSA_ILi2EEENSA_ILi1EEEEEEEENS5_IJNSA_ILi128EEESG_NSA_ILi64EEEEEENS_6half_tENS5_IJSD_llEEESJ_NS5_IJlSD_lEEENS4_8TiledMMAINS4_8MMA_AtomIJNS4_26SM100_MMA_F16BF16_2x1SM_SSISJ_SJ_fLi128ELi128ELNS4_4UMMA5MajorE1ELSQ_0ELNSP_7ScaleInE0ELSR_0EEEEEENS4_6LayoutINS5_IJSD_SD_SD_EEENS5_IJNSA_ILi0EEESW_SW_EEEEENS5_IJNS4_10UnderscoreESZ_SZ_EEEEENS4_28SM100_TMA_2SM_LOAD_MULTICASTENS4_14ComposedLayoutINS4_7SwizzleILi3ELi4ELi3EEENS4_18smem_ptr_flag_bitsILi16EEENSU_INS5_IJSH_NSA_ILi8EEEEEENS5_IJSD_SH_EEEEEEEvNS4_8identityES12_NS13_IS15_S17_NSU_INS5_IJS18_SH_EEENS5_IJSH_SD_EEEEEEEvS1D_EENS_8epilogue10collective18CollectiveEpilogueINS1J_23Sm100TmaWarpSpecializedILi4ELi2ELi16ELb1ELb0EEEJNS5_IJSH_SG_SH_EEENS5_IJNSU_ISH_SD_EENSU_INS5_IJNSA_ILi16EEESC_EEES1A_EEEEESJ_SL_SJ_SL_NS1J_6fusion15FusionCallbacksIS1N_NS1U_17LinearCombinationISJ_fSJ_fLNS_15FloatRoundStyleE2EEES1O_S1T_JEEENS4_5SM1004TMEM4LOAD26SM100_TMEM_LOAD_32dp32b16xENS4_13SM90_TMA_LOADENS13_INS14_ILi1ELi4ELi3EEES17_NSU_INS5_IJS18_S1Q_EEENS5_IJS1Q_SD_EEEEEEENS4_39AutoVectorizingCopyWithAssumedAlignmentILi128EEENS4_14SM90_TMA_STOREES29_S2B_S2B_EEEvvEEEEvNT_6ParamsE)
        /*0b98*/ 	.short	0x0380
        /*0b9a*/ 	.short	0x0800


	//----- nvinfo : EIATTR_SW_WAR
	.align		4
.L_55:
        /*0b9c*/ 	.byte	0x04, 0x36
        /*0b9e*/ 	.short	(.L_57 - .L_56)
.L_56:
        /*0ba0*/ 	.word	0x00000008
.L_57:


//--------------------- .nv.callgraph             --------------------------
	.section	.nv.callgraph,"",@"SHT_CUDA_CALLGRAPH"
	.align	4
	.sectionentsize	8
	.align		4
        /*0000*/ 	.word	0x00000000
	.align		4
        /*0004*/ 	.word	0xffffffff
	.align		4
        /*0008*/ 	.word	index@(_ZN7cutlass13device_kernelINS_4gemm6kernel13GemmUniversalIN4cute5tupleIJiiiiEEENS1_10collective13CollectiveMmaINS1_35MainloopSm100TmaUmmaWarpSpecializedILi7ELi2ELi4ENS5_IJNS4_1CILi4EEENSA_ILi2EEENSA_ILi1EEEEEEEENS5_IJNSA_ILi128EEESG_NSA_ILi64EEEEEENS_6half_tENS5_IJSD_llEEESJ_NS5_IJlSD_lEEENS4_8TiledMMAINS4_8MMA_AtomIJNS4_26SM100_MMA_F16BF16_2x1SM_SSISJ_SJ_fLi128ELi128ELNS4_4UMMA5MajorE1ELSQ_0ELNSP_7ScaleInE0ELSR_0EEEEEENS4_6LayoutINS5_IJSD_SD_SD_EEENS5_IJNSA_ILi0EEESW_SW_EEEEENS5_IJNS4_10UnderscoreESZ_SZ_EEEEENS4_28SM100_TMA_2SM_LOAD_MULTICASTENS4_14ComposedLayoutINS4_7SwizzleILi3ELi4ELi3EEENS4_18smem_ptr_flag_bitsILi16EEENSU_INS5_IJSH_NSA_ILi8EEEEEENS5_IJSD_SH_EEEEEEEvNS4_8identityES12_NS13_IS15_S17_NSU_INS5_IJS18_SH_EEENS5_IJSH_SD_EEEEEEEvS1D_EENS_8epilogue10collective18CollectiveEpilogueINS1J_23Sm100TmaWarpSpecializedILi4ELi2ELi16ELb1ELb0EEEJNS5_IJSH_SG_SH_EEENS5_IJNSU_ISH_SD_EENSU_INS5_IJNSA_ILi16EEESC_EEES1A_EEEEESJ_SL_SJ_SL_NS1J_6fusion15FusionCallbacksIS1N_NS1U_17LinearCombinationISJ_fSJ_fLNS_15FloatRoundStyleE2EEES1O_S1T_JEEENS4_5SM1004TMEM4LOAD26SM100_TMEM_LOAD_32dp32b16xENS4_13SM90_TMA_LOADENS13_INS14_ILi1ELi4ELi3EEES17_NSU_INS5_IJS18_S1Q_EEENS5_IJS1Q_SD_EEEEEEENS4_39AutoVectorizingCopyWithAssumedAlignmentILi128EEENS4_14SM90_TMA_STOREES29_S2B_S2B_EEEvvEEEEvNT_6ParamsE)
	.align		4
        /*000c*/ 	.word	index@(__assertfail)
	.align		4
        /*0010*/ 	.word	0x00000000
	.align		4
        /*0014*/ 	.word	0xfffffffe
	.align		4
        /*0018*/ 	.word	0x00000000
	.align		4
        /*001c*/ 	.word	0xfffffffd
	.align		4
        /*0020*/ 	.word	0x00000000
	.align		4
        /*0024*/ 	.word	0xfffffffc


//--------------------- .nv.constant4             --------------------------
	.section	.nv.constant4,"a",@progbits
	.align	8
	.align		8
.nv.constant4:
        /*0000*/ 	.dword	__assertfail
	.align		8
        /*0008*/ 	.dword	__unnamed_1
	.align		8
        /*0010*/ 	.dword	__unnamed_2
	.align		8
        /*0018*/ 	.dword	_ZN40_INTERNAL_9a16a323_4_k_cu_4a75aafc_368534cuda3std3__45__cpo5beginE
	.align		8
        /*0020*/ 	.dword	_ZN40_INTERNAL_9a16a323_4_k_cu_4a75aafc_368534cuda3std3__45__cpo3endE
	.align		8
        /*0028*/ 	.dword	_ZN40_INTERNAL_9a16a323_4_k_cu_4a75aafc_368534cuda3std3__45__cpo6cbeginE
	.align		8
        /*0030*/ 	.dword	_ZN40_INTERNAL_9a16a323_4_k_cu_4a75aafc_368534cuda3std3__45__cpo4cendE
	.align		8
        /*0038*/ 	.dword	_ZN40_INTERNAL_9a16a323_4_k_cu_4a75aafc_368534cuda3std3__442_GLOBAL__N__9a16a323_4_k_cu_4a75aafc_368536ignoreE
	.align		8
        /*0040*/ 	.dword	_ZN40_INTERNAL_9a16a323_4_k_cu_4a75aafc_368534cuda3std3__419piecewise_constructE
	.align		8
        /*0048*/ 	.dword	_ZN40_INTERNAL_9a16a323_4_k_cu_4a75aafc_368534cuda3std3__48in_placeE
	.align		8
        /*0050*/ 	.dword	_ZN40_INTERNAL_9a16a323_4_k_cu_4a75aafc_368534cuda3std6ranges3__45__cpo4swapE
	.align		8
        /*0058*/ 	.dword	_ZN40_INTERNAL_9a16a323_4_k_cu_4a75aafc_368534cuda3std6ranges3__45__cpo9iter_moveE
	.align		8
        /*0060*/ 	.dword	_ZN40_INTERNAL_9a16a323_4_k_cu_4a75aafc_368534cute7productE
	.align		8
        /*0068*/ 	.dword	_ZN40_INTERNAL_9a16a323_4_k_cu_4a75aafc_368534cute1_E
	.align		8
        /*0070*/ 	.dword	$str$25
	.align		8
        /*0078*/ 	.dword	$str$26
	.align		8
        /*0080*/ 	.dword	$str$27
	.align		8
        /*0088*/ 	.dword	$str$28


//--------------------- .text._ZN7cutlass13device_kernelINS_4gemm6kernel13GemmUniversalIN4cute5tupleIJiiiiEEENS1_10collective13CollectiveMmaINS1_35MainloopSm100TmaUmmaWarpSpecializedILi7ELi2ELi4ENS5_IJNS4_1CILi4EEENSA_ILi2EEENSA_ILi1EEEEEEEENS5_IJNSA_ILi128EEESG_NSA_ILi64EEEEEENS_6half_tENS5_IJSD_llEEESJ_NS5_IJlSD_lEEENS4_8TiledMMAINS4_8MMA_AtomIJNS4_26SM100_MMA_F16BF16_2x1SM_SSISJ_SJ_fLi128ELi128ELNS4_4UMMA5MajorE1ELSQ_0ELNSP_7ScaleInE0ELSR_0EEEEEENS4_6LayoutINS5_IJSD_SD_SD_EEENS5_IJNSA_ILi0EEESW_SW_EEEEENS5_IJNS4_10UnderscoreESZ_SZ_EEEEENS4_28SM100_TMA_2SM_LOAD_MULTICASTENS4_14ComposedLayoutINS4_7SwizzleILi3ELi4ELi3EEENS4_18smem_ptr_flag_bitsILi16EEENSU_INS5_IJSH_NSA_ILi8EEEEEENS5_IJSD_SH_EEEEEEEvNS4_8identityES12_NS13_IS15_S17_NSU_INS5_IJS18_SH_EEENS5_IJSH_SD_EEEEEEEvS1D_EENS_8epilogue10collective18CollectiveEpilogueINS1J_23Sm100TmaWarpSpecializedILi4ELi2ELi16ELb1ELb0EEEJNS5_IJSH_SG_SH_EEENS5_IJNSU_ISH_SD_EENSU_INS5_IJNSA_ILi16EEESC_EEES1A_EEEEESJ_SL_SJ_SL_NS1J_6fusion15FusionCallbacksIS1N_NS1U_17LinearCombinationISJ_fSJ_fLNS_15FloatRoundStyleE2EEES1O_S1T_JEEENS4_5SM1004TMEM4LOAD26SM100_TMEM_LOAD_32dp32b16xENS4_13SM90_TMA_LOADENS13_INS14_ILi1ELi4ELi3EEES17_NSU_INS5_IJS18_S1Q_EEENS5_IJS1Q_SD_EEEEEEENS4_39AutoVectorizingCopyWithAssumedAlignmentILi128EEENS4_14SM90_TMA_STOREES29_S2B_S2B_EEEvvEEEEvNT_6ParamsE --------------------------
	.section	.text._ZN7cutlass13device_kernelINS_4gemm6kernel13GemmUniversalIN4cute5tupleIJiiiiEEENS1_10collective13CollectiveMmaINS1_35MainloopSm100TmaUmmaWarpSpecializedILi7ELi2ELi4ENS5_IJNS4_1CILi4EEENSA_ILi2EEENSA_ILi1EEEEEEEENS5_IJNSA_ILi128EEESG_NSA_ILi64EEEEEENS_6half_tENS5_IJSD_llEEESJ_NS5_IJlSD_lEEENS4_8TiledMMAINS4_8MMA_AtomIJNS4_26SM100_MMA_F16BF16_2x1SM_SSISJ_SJ_fLi128ELi128ELNS4_4UMMA5MajorE1ELSQ_0ELNSP_7ScaleInE0ELSR_0EEEEEENS4_6LayoutINS5_IJSD_SD_SD_EEENS5_IJNSA_ILi0EEESW_SW_EEEEENS5_IJNS4_10UnderscoreESZ_SZ_EEEEENS4_28SM100_TMA_2SM_LOAD_MULTICASTENS4_14ComposedLayoutINS4_7SwizzleILi3ELi4ELi3EEENS4_18smem_ptr_flag_bitsILi16EEENSU_INS5_IJSH_NSA_ILi8EEEEEENS5_IJSD_SH_EEEEEEEvNS4_8identityES12_NS13_IS15_S17_NSU_INS5_IJS18_SH_EEENS5_IJSH_SD_EEEEEEEvS1D_EENS_8epilogue10collective18CollectiveEpilogueINS1J_23Sm100TmaWarpSpecializedILi4ELi2ELi16ELb1ELb0EEEJNS5_IJSH_SG_SH_EEENS5_IJNSU_ISH_SD_EENSU_INS5_IJNSA_ILi16EEESC_EEES1A_EEEEESJ_SL_SJ_SL_NS1J_6fusion15FusionCallbacksIS1N_NS1U_17LinearCombinationISJ_fSJ_fLNS_15FloatRoundStyleE2EEES1O_S1T_JEEENS4_5SM1004TMEM4LOAD26SM100_TMEM_LOAD_32dp32b16xENS4_13SM90_TMA_LOADENS13_INS14_ILi1ELi4ELi3EEES17_NSU_INS5_IJS18_S1Q_EEENS5_IJS1Q_SD_EEEEEEENS4_39AutoVectorizingCopyWithAssumedAlignmentILi128EEENS4_14SM90_TMA_STOREES29_S2B_S2B_EEEvvEEEEvNT_6ParamsE,"ax",@progbits
	.align	128
.text._ZN7cutlass13device_kernelINS_4gemm6kernel13GemmUniversalIN4cute5tupleIJiiiiEEENS1_10collective13CollectiveMmaINS1_35MainloopSm100TmaUmmaWarpSpecializedILi7ELi2ELi4ENS5_IJNS4_1CILi4EEENSA_ILi2EEENSA_ILi1EEEEEEEENS5_IJNSA_ILi128EEESG_NSA_ILi64EEEEEENS_6half_tENS5_IJSD_llEEESJ_NS5_IJlSD_lEEENS4_8TiledMMAINS4_8MMA_AtomIJNS4_26SM100_MMA_F16BF16_2x1SM_SSISJ_SJ_fLi128ELi128ELNS4_4UMMA5MajorE1ELSQ_0ELNSP_7ScaleInE0ELSR_0EEEEEENS4_6LayoutINS5_IJSD_SD_SD_EEENS5_IJNSA_ILi0EEESW_SW_EEEEENS5_IJNS4_10UnderscoreESZ_SZ_EEEEENS4_28SM100_TMA_2SM_LOAD_MULTICASTENS4_14ComposedLayoutINS4_7SwizzleILi3ELi4ELi3EEENS4_18smem_ptr_flag_bitsILi16EEENSU_INS5_IJSH_NSA_ILi8EEEEEENS5_IJSD_SH_EEEEEEEvNS4_8identityES12_NS13_IS15_S17_NSU_INS5_IJS18_SH_EEENS5_IJSH_SD_EEEEEEEvS1D_EENS_8epilogue10collective18CollectiveEpilogueINS1J_23Sm100TmaWarpSpecializedILi4ELi2ELi16ELb1ELb0EEEJNS5_IJSH_SG_SH_EEENS5_IJNSU_ISH_SD_EENSU_INS5_IJNSA_ILi16EEESC_EEES1A_EEEEESJ_SL_SJ_SL_NS1J_6fusion15FusionCallbacksIS1N_NS1U_17LinearCombinationISJ_fSJ_fLNS_15FloatRoundStyleE2EEES1O_S1T_JEEENS4_5SM1004TMEM4LOAD26SM100_TMEM_LOAD_32dp32b16xENS4_13SM90_TMA_LOADENS13_INS14_ILi1ELi4ELi3EEES17_NSU_INS5_IJS18_S1Q_EEENS5_IJS1Q_SD_EEEEEEENS4_39AutoVectorizingCopyWithAssumedAlignmentILi128EEENS4_14SM90_TMA_STOREES29_S2B_S2B_EEEvvEEEEvNT_6ParamsE:
        .type           _ZN7cutlass13device_kernelINS_4gemm6kernel13GemmUniversalIN4cute5tupleIJiiiiEEENS1_10collective13CollectiveMmaINS1_35MainloopSm100TmaUmmaWarpSpecializedILi7ELi2ELi4ENS5_IJNS4_1CILi4EEENSA_ILi2EEENSA_ILi1EEEEEEEENS5_IJNSA_ILi128EEESG_NSA_ILi64EEEEEENS_6half_tENS5_IJSD_llEEESJ_NS5_IJlSD_lEEENS4_8TiledMMAINS4_8MMA_AtomIJNS4_26SM100_MMA_F16BF16_2x1SM_SSISJ_SJ_fLi128ELi128ELNS4_4UMMA5MajorE1ELSQ_0ELNSP_7ScaleInE0ELSR_0EEEEEENS4_6LayoutINS5_IJSD_SD_SD_EEENS5_IJNSA_ILi0EEESW_SW_EEEEENS5_IJNS4_10UnderscoreESZ_SZ_EEEEENS4_28SM100_TMA_2SM_LOAD_MULTICASTENS4_14ComposedLayoutINS4_7SwizzleILi3ELi4ELi3EEENS4_18smem_ptr_flag_bitsILi16EEENSU_INS5_IJSH_NSA_ILi8EEEEEENS5_IJSD_SH_EEEEEEEvNS4_8identityES12_NS13_IS15_S17_NSU_INS5_IJS18_SH_EEENS5_IJSH_SD_EEEEEEEvS1D_EENS_8epilogue10collective18CollectiveEpilogueINS1J_23Sm100TmaWarpSpecializedILi4ELi2ELi16ELb1ELb0EEEJNS5_IJSH_SG_SH_EEENS5_IJNSU_ISH_SD_EENSU_INS5_IJNSA_ILi16EEESC_EEES1A_EEEEESJ_SL_SJ_SL_NS1J_6fusion15FusionCallbacksIS1N_NS1U_17LinearCombinationISJ_fSJ_fLNS_15FloatRoundStyleE2EEES1O_S1T_JEEENS4_5SM1004TMEM4LOAD26SM100_TMEM_LOAD_32dp32b16xENS4_13SM90_TMA_LOADENS13_INS14_ILi1ELi4ELi3EEES17_NSU_INS5_IJS18_S1Q_EEENS5_IJS1Q_SD_EEEEEEENS4_39AutoVectorizingCopyWithAssumedAlignmentILi128EEENS4_14SM90_TMA_STOREES29_S2B_S2B_EEEvvEEEEvNT_6ParamsE,@function
        .size           _ZN7cutlass13device_kernelINS_4gemm6kernel13GemmUniversalIN4cute5tupleIJiiiiEEENS1_10collective13CollectiveMmaINS1_35MainloopSm100TmaUmmaWarpSpecializedILi7ELi2ELi4ENS5_IJNS4_1CILi4EEENSA_ILi2EEENSA_ILi1EEEEEEEENS5_IJNSA_ILi128EEESG_NSA_ILi64EEEEEENS_6half_tENS5_IJSD_llEEESJ_NS5_IJlSD_lEEENS4_8TiledMMAINS4_8MMA_AtomIJNS4_26SM100_MMA_F16BF16_2x1SM_SSISJ_SJ_fLi128ELi128ELNS4_4UMMA5MajorE1ELSQ_0ELNSP_7ScaleInE0ELSR_0EEEEEENS4_6LayoutINS5_IJSD_SD_SD_EEENS5_IJNSA_ILi0EEESW_SW_EEEEENS5_IJNS4_10UnderscoreESZ_SZ_EEEEENS4_28SM100_TMA_2SM_LOAD_MULTICASTENS4_14ComposedLayoutINS4_7SwizzleILi3ELi4ELi3EEENS4_18smem_ptr_flag_bitsILi16EEENSU_INS5_IJSH_NSA_ILi8EEEEEENS5_IJSD_SH_EEEEEEEvNS4_8identityES12_NS13_IS15_S17_NSU_INS5_IJS18_SH_EEENS5_IJSH_SD_EEEEEEEvS1D_EENS_8epilogue10collective18CollectiveEpilogueINS1J_23Sm100TmaWarpSpecializedILi4ELi2ELi16ELb1ELb0EEEJNS5_IJSH_SG_SH_EEENS5_IJNSU_ISH_SD_EENSU_INS5_IJNSA_ILi16EEESC_EEES1A_EEEEESJ_SL_SJ_SL_NS1J_6fusion15FusionCallbacksIS1N_NS1U_17LinearCombinationISJ_fSJ_fLNS_15FloatRoundStyleE2EEES1O_S1T_JEEENS4_5SM1004TMEM4LOAD26SM100_TMEM_LOAD_32dp32b16xENS4_13SM90_TMA_LOADENS13_INS14_ILi1ELi4ELi3EEES17_NSU_INS5_IJS18_S1Q_EEENS5_IJS1Q_SD_EEEEEEENS4_39AutoVectorizingCopyWithAssumedAlignmentILi128EEENS4_14SM90_TMA_STOREES29_S2B_S2B_EEEvvEEEEvNT_6ParamsE,(.L_x_206 - _ZN7cutlass13device_kernelINS_4gemm6kernel13GemmUniversalIN4cute5tupleIJiiiiEEENS1_10collective13CollectiveMmaINS1_35MainloopSm100TmaUmmaWarpSpecializedILi7ELi2ELi4ENS5_IJNS4_1CILi4EEENSA_ILi2EEENSA_ILi1EEEEEEEENS5_IJNSA_ILi128EEESG_NSA_ILi64EEEEEENS_6half_tENS5_IJSD_llEEESJ_NS5_IJlSD_lEEENS4_8TiledMMAINS4_8MMA_AtomIJNS4_26SM100_MMA_F16BF16_2x1SM_SSISJ_SJ_fLi128ELi128ELNS4_4UMMA5MajorE1ELSQ_0ELNSP_7ScaleInE0ELSR_0EEEEEENS4_6LayoutINS5_IJSD_SD_SD_EEENS5_IJNSA_ILi0EEESW_SW_EEEEENS5_IJNS4_10UnderscoreESZ_SZ_EEEEENS4_28SM100_TMA_2SM_LOAD_MULTICASTENS4_14ComposedLayoutINS4_7SwizzleILi3ELi4ELi3EEENS4_18smem_ptr_flag_bitsILi16EEENSU_INS5_IJSH_NSA_ILi8EEEEEENS5_IJSD_SH_EEEEEEEvNS4_8identityES12_NS13_IS15_S17_NSU_INS5_IJS18_SH_EEENS5_IJSH_SD_EEEEEEEvS1D_EENS_8epilogue10collective18CollectiveEpilogueINS1J_23Sm100TmaWarpSpecializedILi4ELi2ELi16ELb1ELb0EEEJNS5_IJSH_SG_SH_EEENS5_IJNSU_ISH_SD_EENSU_INS5_IJNSA_ILi16EEESC_EEES1A_EEEEESJ_SL_SJ_SL_NS1J_6fusion15FusionCallbacksIS1N_NS1U_17LinearCombinationISJ_fSJ_fLNS_15FloatRoundStyleE2EEES1O_S1T_JEEENS4_5SM1004TMEM4LOAD26SM100_TMEM_LOAD_32dp32b16xENS4_13SM90_TMA_LOADENS13_INS14_ILi1ELi4ELi3EEES17_NSU_INS5_IJS18_S1Q_EEENS5_IJS1Q_SD_EEEEEEENS4_39AutoVectorizingCopyWithAssumedAlignmentILi128EEENS4_14SM90_TMA_STOREES29_S2B_S2B_EEEvvEEEEvNT_6ParamsE)
        .other          _ZN7cutlass13device_kernelINS_4gemm6kernel13GemmUniversalIN4cute5tupleIJiiiiEEENS1_10collective13CollectiveMmaINS1_35MainloopSm100TmaUmmaWarpSpecializedILi7ELi2ELi4ENS5_IJNS4_1CILi4EEENSA_ILi2EEENSA_ILi1EEEEEEEENS5_IJNSA_ILi128EEESG_NSA_ILi64EEEEEENS_6half_tENS5_IJSD_llEEESJ_NS5_IJlSD_lEEENS4_8TiledMMAINS4_8MMA_AtomIJNS4_26SM100_MMA_F16BF16_2x1SM_SSISJ_SJ_fLi128ELi128ELNS4_4UMMA5MajorE1ELSQ_0ELNSP_7ScaleInE0ELSR_0EEEEEENS4_6LayoutINS5_IJSD_SD_SD_EEENS5_IJNSA_ILi0EEESW_SW_EEEEENS5_IJNS4_10UnderscoreESZ_SZ_EEEEENS4_28SM100_TMA_2SM_LOAD_MULTICASTENS4_14ComposedLayoutINS4_7SwizzleILi3ELi4ELi3EEENS4_18smem_ptr_flag_bitsILi16EEENSU_INS5_IJSH_NSA_ILi8EEEEEENS5_IJSD_SH_EEEEEEEvNS4_8identityES12_NS13_IS15_S17_NSU_INS5_IJS18_SH_EEENS5_IJSH_SD_EEEEEEEvS1D_EENS_8epilogue10collective18CollectiveEpilogueINS1J_23Sm100TmaWarpSpecializedILi4ELi2ELi16ELb1ELb0EEEJNS5_IJSH_SG_SH_EEENS5_IJNSU_ISH_SD_EENSU_INS5_IJNSA_ILi16EEESC_EEES1A_EEEEESJ_SL_SJ_SL_NS1J_6fusion15FusionCallbacksIS1N_NS1U_17LinearCombinationISJ_fSJ_fLNS_15FloatRoundStyleE2EEES1O_S1T_JEEENS4_5SM1004TMEM4LOAD26SM100_TMEM_LOAD_32dp32b16xENS4_13SM90_TMA_LOADENS13_INS14_ILi1ELi4ELi3EEES17_NSU_INS5_IJS18_S1Q_EEENS5_IJS1Q_SD_EEEEEEENS4_39AutoVectorizingCopyWithAssumedAlignmentILi128EEENS4_14SM90_TMA_STOREES29_S2B_S2B_EEEvvEEEEvNT_6ParamsE,@"STO_CUDA_ENTRY STV_DEFAULT"
_ZN7cutlass13device_kernelINS_4gemm6kernel13GemmUniversalIN4cute5tupleIJiiiiEEENS1_10collective13CollectiveMmaINS1_35MainloopSm100TmaUmmaWarpSpecializedILi7ELi2ELi4ENS5_IJNS4_1CILi4EEENSA_ILi2EEENSA_ILi1EEEEEEEENS5_IJNSA_ILi128EEESG_NSA_ILi64EEEEEENS_6half_tENS5_IJSD_llEEESJ_NS5_IJlSD_lEEENS4_8TiledMMAINS4_8MMA_AtomIJNS4_26SM100_MMA_F16BF16_2x1SM_SSISJ_SJ_fLi128ELi128ELNS4_4UMMA5MajorE1ELSQ_0ELNSP_7ScaleInE0ELSR_0EEEEEENS4_6LayoutINS5_IJSD_SD_SD_EEENS5_IJNSA_ILi0EEESW_SW_EEEEENS5_IJNS4_10UnderscoreESZ_SZ_EEEEENS4_28SM100_TMA_2SM_LOAD_MULTICASTENS4_14ComposedLayoutINS4_7SwizzleILi3ELi4ELi3EEENS4_18smem_ptr_flag_bitsILi16EEENSU_INS5_IJSH_NSA_ILi8EEEEEENS5_IJSD_SH_EEEEEEEvNS4_8identityES12_NS13_IS15_S17_NSU_INS5_IJS18_SH_EEENS5_IJSH_SD_EEEEEEEvS1D_EENS_8epilogue10collective18CollectiveEpilogueINS1J_23Sm100TmaWarpSpecializedILi4ELi2ELi16ELb1ELb0EEEJNS5_IJSH_SG_SH_EEENS5_IJNSU_ISH_SD_EENSU_INS5_IJNSA_ILi16EEESC_EEES1A_EEEEESJ_SL_SJ_SL_NS1J_6fusion15FusionCallbacksIS1N_NS1U_17LinearCombinationISJ_fSJ_fLNS_15FloatRoundStyleE2EEES1O_S1T_JEEENS4_5SM1004TMEM4LOAD26SM100_TMEM_LOAD_32dp32b16xENS4_13SM90_TMA_LOADENS13_INS14_ILi1ELi4ELi3EEES17_NSU_INS5_IJS18_S1Q_EEENS5_IJS1Q_SD_EEEEEEENS4_39AutoVectorizingCopyWithAssumedAlignmentILi128EEENS4_14SM90_TMA_STOREES29_S2B_S2B_EEEvvEEEEvNT_6ParamsE:
[----:B------:R-:W1:Y:S01]  /*0000*/  LDC R1, c[0x0][0x37c] ;  /* 0x0000df00ff017b82 */ /* 0x000e620000000800 */
[----:B------:R-:W2:Y:S01]  /*0010*/  S2R R61, SR_TID.X ;  /* 0x00000000003d7919 */ /* 0x000ea20000002100 */
[----:B------:R-:W3:Y:S06]  /*0020*/  LDCU.64 UR8, c[0x0][0x890] ;  /* 0x00011200ff0877ac */ /* 0x000eec0008000a00 */
[----:B------:R-:W4:Y:S01]  /*0030*/  S2UR UR47, SR_CgaCtaId ;  /* 0x00000000002f79c3 */ /* 0x000f220000008800 */
[----:B------:R-:W-:Y:S02]  /*0040*/  PRMT R50, RZ, 0x7610, R50 ;  /* 0x00007610ff327816 */ /* 0x000fe40000000032 */
[----:B------:R-:W-:-:S02]  /*0050*/  ELECT P0, URZ, PT ;  /* 0x0000000000ff782f */ /* 0x000fc40003800000 */
[----:B---3--:R-:W-:-:S04]  /*0060*/  ISETP.NE.U32.AND P1, PT, RZ, UR8, PT ;  /* 0x00000008ff007c0c */ /* 0x008fc8000bf25070 */
[----:B------:R-:W-:Y:S01]  /*0070*/  ISETP.NE.AND.EX P2, PT, RZ, UR9, PT, P1 ;  /* 0x00000009ff007c0c */ /* 0x000fe2000bf45310 */
[----:B----4-:R-:W-:Y:S02]  /*0080*/  ULOP3.LUT UR46, UR47, 0x1, URZ, 0xc0, !UPT ;  /* 0x000000012f2e7892 */ /* 0x010fe4000f8ec0ff */
[----:B------:R-:W-:Y:S01]  /*0090*/  ULOP3.LUT UR48, UR47, 0x1, URZ, 0x3c, !UPT ;  /* 0x000000012f307892 */ /* 0x000fe2000f8e3cff */
[----:B--2---:R-:W-:-:S05]  /*00a0*/  SHF.R.U32.HI R51, RZ, 0x5, R61 ;  /* 0x00000005ff337819 */ /* 0x004fca000001163d */
[----:B------:R-:W2:Y:S02]  /*00b0*/  SHFL.IDX PT, R0, R51, RZ, 0x1f ;  /* 0x00001fff33007589 */ /* 0x000ea400000e0000 */
[----:B--2---:R-:W-:Y:S02]  /*00c0*/  R2UR UR25, R0 ;  /* 0x00000000001972ca */ /* 0x004fe400000e0000 */
[----:B-1----:R-:W-:Y:S05]  /*00d0*/  @P2 BRA `(.L_x_0) ;  /* 0x0000000000302947 */ /* 0x002fea0003800000 */
[----:B------:R-:W1:Y:S02]  /*00e0*/  LDCU.64 UR4, c[0x0][0x888] ;  /* 0x00011100ff0477ac */ /* 0x000e640008000a00 */
[----:B-1----:R-:W-:-:S04]  /*00f0*/  UISETP.NE.U32.AND UP0, UPT, UR4, URZ, UPT ;  /* 0x000000ff0400728c */ /* 0x002fc8000bf05070 */
[----:B------:R-:W-:-:S09]  /*0100*/  UISETP.NE.AND.EX UP0, UPT, UR5, URZ, UPT, UP0 ;  /* 0x000000ff0500728c */ /* 0x000fd2000bf05300 */
[----:B------:R-:W-:Y:S05]  /*0110*/  BRA.U !UP0, `(.L_x_1) ;  /* 0x0000000108147547 */ /* 0x000fea000b800000 */
[----:B------:R-:W1:Y:S01]  /*0120*/  LDC.64 R2, c[0x0][0x888] ;  /* 0x00022200ff027b82 */ /* 0x000e620000000a00 */
[----:B------:R-:W1:Y:S02]  /*0130*/  LDCU.64 UR4, c[0x0][0x358] ;  /* 0x00006b00ff0477ac */ /* 0x000e640008000a00 */
[----:B-1----:R1:W5:Y:S01]  /*0140*/  LDG.E R27, desc[UR4][R2.64] ;  /* 0x00000004021b7981 */ /* 0x002362000c1e1900 */
[----:B------:R-:W-:Y:S01]  /*0150*/  HFMA2 R50, -RZ, RZ, 0, 5.9604644775390625e-08 ;  /* 0x00000001ff327431 */ /* 0x000fe200000001ff */
[----:B------:R-:W-:Y:S05]  /*0160*/  BRA `(.L_x_0) ;  /* 0x00000000000c7947 */ /* 0x000fea0003800000 */
.L_x_1:
[----:B------:R-:W1:Y:S01]  /*0170*/  LDCU UR4, c[0x0][0x880] ;  /* 0x00011000ff0477ac */ /* 0x000e620008000800 */
[----:B------:R-:W-:Y:S01]  /*0180*/  HFMA2 R50, -RZ, RZ, 0, 5.9604644775390625e-08 ;  /* 0x00000001ff327431 */ /* 0x000fe200000001ff */
[----:B-1----:R-:W-:-:S07]  /*0190*/  MOV R27, UR4 ;  /* 0x00000004001b7c02 */ /* 0x002fce0008000f00 */
.L_x_0:
[----:B------:R-:W2:Y:S02]  /*01a0*/  LDCU.64 UR4, c[0x0][0x8b0] ;  /* 0x00011600ff0477ac */ /* 0x000ea40008000a00 */
[----:B--2---:R-:W-:-:S04]  /*01b0*/  UISETP.NE.U32.AND UP0, UPT, UR4, URZ, UPT ;  /* 0x000000ff0400728c */ /* 0x004fc8000bf05070 */
[----:B------:R-:W-:-:S09]  /*01c0*/  UISETP.NE.AND.EX UP0, UPT, UR5, URZ, UPT, UP0 ;  /* 0x000000ff0500728c */ /* 0x000fd2000bf05300 */
[----:B------:R-:W-:Y:S05]  /*01d0*/  BRA.U UP0, `(.L_x_2) ;  /* 0x0000000100287547 */ /* 0x000fea000b800000 */
[----:B------:R-:W2:Y:S02]  /*01e0*/  LDCU.64 UR4, c[0x0][0x8a8] ;  /* 0x00011500ff0477ac */ /* 0x000ea40008000a00 */
[----:B--2---:R-:W-:-:S04]  /*01f0*/  UISETP.NE.U32.AND UP0, UPT, UR4, URZ, UPT ;  /* 0x000000ff0400728c */ /* 0x004fc8000bf05070 */
[----:B------:R-:W-:-:S09]  /*0200*/  UISETP.NE.AND.EX UP0, UPT, UR5, URZ, UPT, UP0 ;  /* 0x000000ff0500728c */ /* 0x000fd2000bf05300 */
[----:B------:R-:W-:Y:S05]  /*0210*/  BRA.U !UP0, `(.L_x_3) ;  /* 0x0000000108107547 */ /* 0x000fea000b800000 */
[----:B------:R-:W2:Y:S01]  /*0220*/  LDC.64 R24, c[0x0][0x8a8] ;  /* 0x00022a00ff187b82 */ /* 0x000ea20000000a00 */
[----:B------:R-:W2:Y:S02]  /*0230*/  LDCU.64 UR4, c[0x0][0x358] ;  /* 0x00006b00ff0477ac */ /* 0x000ea40008000a00 */
[----:B--2---:R2:W5:Y:S01]  /*0240*/  LDG.E R24, desc[UR4][R24.64] ;  /* 0x0000000418187981 */ /* 0x004562000c1e1900 */
[----:B------:R-:W-:Y:S05]  /*0250*/  BRA `(.L_x_2) ;  /* 0x0000000000087947 */ /* 0x000fea0003800000 */
.L_x_3:
[----:B------:R-:W2:Y:S02]  /*0260*/  LDCU UR4, c[0x0][0x8a0] ;  /* 0x00011400ff0477ac */ /* 0x000ea40008000800 */
[----:B--2---:R-:W-:Y:S02]  /*0270*/  MOV R24, UR4 ;  /* 0x0000000400187c02 */ /* 0x004fe40008000f00 */
.L_x_2:
[----:B------:R-:W-:Y:S01]  /*0280*/  IMAD.U32 R0, RZ, RZ, UR25 ;  /* 0x00000019ff007e24 */ /* 0x000fe2000f8e00ff */
[----:B------:R-:W-:Y:S04]  /*0290*/  BSSY.RECONVERGENT B0, `(.L_x_4) ;  /* 0x000000c000007945 */ /* 0x000fe80003800200 */
[C---:B------:R-:W-:Y:S02]  /*02a0*/  ISETP.NE.OR P3, PT, R0.reuse, 0x1, !P0 ;  /* 0x000000010000780c */ /* 0x040fe40004765670 */
[----:B------:R-:W-:-:S11]  /*02b0*/  ISETP.NE.OR P2, PT, R0, 0x3, !P0 ;  /* 0x000000030000780c */ /* 0x000fd60004745670 */
[----:B------:R-:W-:Y:S05]  /*02c0*/  @P3 BRA `(.L_x_5) ;  /* 0x0000000000203947 */ /* 0x000fea0003800000 */
[----:B------:R-:W3:Y:S02]  /*02d0*/  LDCU.64 UR4, c[0x0][0x348] ;  /* 0x00006900ff0477ac */ /* 0x000ee40008000a00 */
[----:B---3--:R-:W-:Y:S02]  /*02e0*/  UIADD3 UR6, UP1, UPT, UR4, 0x80, URZ ;  /* 0x0000008004067890 */ /* 0x008fe4000ff3e0ff */
[----:B------:R-:W-:Y:S02]  /*02f0*/  UIADD3 UR4, UP0, UPT, UR4, 0x180, URZ ;  /* 0x0000018004047890 */ /* 0x000fe4000ff1e0ff */
[----:B------:R-:W-:Y:S02]  /*0300*/  UIADD3.X UR7, UPT, UPT, URZ, UR5, URZ, UP1, !UPT ;  /* 0x00000005ff077290 */ /* 0x000fe40008ffe4ff */
[----:B------:R-:W-:-:S07]  /*0310*/  UIADD3.X UR5, UPT, UPT, URZ, UR5, URZ, UP0, !UPT ;  /* 0x00000005ff057290 */ /* 0x000fce00087fe4ff */
[----:B------:R3:W-:Y:S02]  /*0320*/  UTMACCTL.PF [UR6] ;  /* 0x00000000060079b9 */ /* 0x0007e40008040000 */
[----:B------:R3:W-:Y:S02]  /*0330*/  UTMACCTL.PF [UR4] ;  /* 0x00000000040079b9 */ /* 0x0007e40008040000 */
[----:B---3--:R-:W-:Y:S01]  /*0340*/  NOP ;  /* 0x0000000000007918 */ /* 0x008fe20000000000 */
.L_x_5:
[----:B------:R-:W-:Y:S05]  /*0350*/  BSYNC.RECONVERGENT B0 ;  /* 0x0000000000007941 */ /* 0x000fea0003800200 */
.L_x_4:
[----:B------:R-:W-:Y:S04]  /*0360*/  BSSY.RECONVERGENT B0, `(.L_x_6) ;  /* 0x000000a000007945 */ /* 0x000fe80003800200 */
        /* <DEDUP_REMOVED lines=9> */
.L_x_7:
[----:B------:R-:W-:Y:S05]  /*0400*/  BSYNC.RECONVERGENT B0 ;  /* 0x0000000000007941 */ /* 0x000fea0003800200 */
.L_x_6:
[----:B------:R-:W3:Y:S01]  /*0410*/  LDCU.64 UR4, c[0x0][0x888] ;  /* 0x00011100ff0477ac */ /* 0x000ee20008000a00 */
[----:B------:R-:W-:Y:S01]  /*0420*/  ISETP.NE.AND.EX P1, PT, RZ, UR9, PT, P1 ;  /* 0x00000009ff007c0c */ /* 0x000fe2000bf25310 */
[----:B------:R-:W-:Y:S01]  /*0430*/  UPLOP3.LUT UP5, UPT, UPT, UPT, UPT, 0x80, 0x8 ;  /* 0x000000000008789c */ /* 0x000fe20003faf070 */
[----:B---3--:R-:W-:-:S04]  /*0440*/  ISETP.NE.U32.AND P2, PT, RZ, UR4, PT ;  /* 0x00000004ff007c0c */ /* 0x008fc8000bf45070 */
[----:B------:R-:W-:-:S13]  /*0450*/  ISETP.NE.AND.EX P2, PT, RZ, UR5, PT, P2 ;  /* 0x00000005ff007c0c */ /* 0x000fda000bf45320 */
[----:B------:R-:W-:Y:S05]  /*0460*/  @P2 BRA P1, `(.L_x_8) ;  /* 0x0000000000282947 */ /* 0x000fea0000800000 */
[----:B------:R-:W-:Y:S01]  /*0470*/  UISETP.NE.U32.AND UP0, UPT, UR8, URZ, UPT ;  /* 0x000000ff0800728c */ /* 0x000fe2000bf05070 */
[----:B-----5:R-:W-:Y:S01]  /*0480*/  FSETP.NEU.AND P1, PT, R27, RZ, PT ;  /* 0x000000ff1b00720b */ /* 0x020fe20003f2d000 */
[----:B------:R-:W-:Y:S02]  /*0490*/  UISETP.NE.U32.AND UP2, UPT, UR4, URZ, UPT ;  /* 0x000000ff0400728c */ /* 0x000fe4000bf45070 */
[----:B------:R-:W-:Y:S02]  /*04a0*/  UISETP.NE.AND.EX UP1, UPT, UR9, URZ, UPT, UP0 ;  /* 0x000000ff0900728c */ /* 0x000fe4000bf25300 */
[----:B------:R-:W-:-:S04]  /*04b0*/  UISETP.NE.AND.EX UP0, UPT, UR5, URZ, UPT, UP2 ;  /* 0x000000ff0500728c */ /* 0x000fc8000bf05320 */
[----:B------:R-:W-:-:S04]  /*04c0*/  USEL UR4, URZ, 0xffffffff, UP0 ;  /* 0xffffffffff047887 */ /* 0x000fc80008000000 */
[----:B------:R-:W-:Y:S01]  /*04d0*/  VOTEU.ANY UP0, P1 ;  /* 0x0000000000ff7886 */ /* 0x000fe20000800100 */
[----:B------:R-:W-:-:S04]  /*04e0*/  @!UP1 USEL UR4, URZ, 0xffffffff, UP0 ;  /* 0xffffffffff049887 */ /* 0x000fc80008000000 */
[----:B------:R-:W-:-:S04]  /*04f0*/  ULOP3.LUT UR4, UR4, 0x1, URZ, 0xc0, !UPT ;  /* 0x0000000104047892 */ /* 0x000fc8000f8ec0ff */
[----:B------:R-:W-:-:S11]  /*0500*/  UISETP.NE.U32.AND UP5, UPT, UR4, 0x1, UPT ;  /* 0x000000010400788c */ /* 0x000fd6000bfa5070 */
.L_x_8:
[----:B------:R-:W3:Y:S01]  /*0510*/  SHFL.IDX PT, R0, R51, RZ, 0x1f ;  /* 0x00001fff33007589 */ /* 0x000ee200000e0000 */
[----:B------:R-:W-:-:S04]  /*0520*/  UISETP.NE.AND UP0, UPT, UR25, 0x2, UPT ;  /* 0x000000021900788c */ /* 0x000fc8000bf05270 */
[----:B------:R-:W-:Y:S02]  /*0530*/  UISETP.EQ.AND UP1, UPT, UR46, URZ, !UP0 ;  /* 0x000000ff2e00728c */ /* 0x000fe4000c722270 */
[----:B------:R-:W-:-:S04]  /*0540*/  USEL UR52, URZ, 0x1, UP0 ;  /* 0x00000001ff347887 */ /* 0x000fc80008000000 */
[----:B------:R-:W-:Y:S02]  /*0550*/  PLOP3.LUT P3, PT, P0, PT, UP1, 0x80, 0x8 ;  /* 0x000000000008781c */ /* 0x000fe4000076f018 */
[----:B---3--:R-:W-:-:S13]  /*0560*/  ISETP.NE.AND P1, PT, R0, RZ, PT ;  /* 0x000000ff0000720c */ /* 0x008fda0003f25270 */
[----:B------:R-:W-:Y:S05]  /*0570*/  @P1 BRA `(.L_x_9) ;  /* 0x00000000006c1947 */ /* 0x000fea0003800000 */
[----:B------:R-:W-:Y:S01]  /*0580*/  UMOV UR4, 0x400 ;  /* 0x0000040000047882 */ /* 0x000fe20000000000 */
[----:B------:R-:W-:Y:S01]  /*0590*/  UMOV UR8, 0x1 ;  /* 0x0000000100087882 */ /* 0x000fe20000000000 */
[----:B------:R-:W-:Y:S01]  /*05a0*/  UMOV UR6, 0x3 ;  /* 0x0000000300067882 */ /* 0x000fe20000000000 */
[----:B------:R-:W-:Y:S02]  /*05b0*/  ULEA UR4, UR47, UR4, 0x18 ;  /* 0x000000042f047291 */ /* 0x000fe4000f8ec0ff */
[----:B------:R-:W-:-:S04]  /*05c0*/  UIADD3 UR8, UPT, UPT, -UR8, 0x100000, URZ ;  /* 0x0010000008087890 */ /* 0x000fc8000fffe1ff */
[----:B------:R-:W-:Y:S02]  /*05d0*/  USHF.L.U32 UR9, UR8, 0xb, URZ ;  /* 0x0000000b08097899 */ /* 0x000fe400080006ff */
[----:B------:R-:W-:Y:S02]  /*05e0*/  USHF.L.U32 UR8, UR8, 0x1, URZ ;  /* 0x0000000108087899 */ /* 0x000fe400080006ff */
[----:B------:R-:W-:-:S04]  /*05f0*/  UIADD3 UR6, UPT, UPT, -UR6, 0x100000, URZ ;  /* 0x0010000006067890 */ /* 0x000fc8000fffe1ff */
[----:B------:R-:W-:Y:S02]  /*0600*/  USHF.L.U32 UR7, UR6, 0xb, URZ ;  /* 0x0000000b06077899 */ /* 0x000fe400080006ff */
[----:B------:R-:W-:Y:S01]  /*0610*/  USHF.L.U32 UR6, UR6, 0x1, URZ ;  /* 0x0000000106067899 */ /* 0x000fe200080006ff */
[----:B------:R-:W-:Y:S01]  /*0620*/  ELECT P1, URZ, PT ;  /* 0x0000000000ff782f */ /* 0x000fe20003820000 */
[----:B------:R-:W3:Y:S02]  /*0630*/  FENCE.VIEW.ASYNC.S ;  /* 0x00000000000073c6 */ /* 0x000ee40000000000 */
[----:B---3--:R3:W4:Y:S08]  /*0640*/  SYNCS.EXCH.64 URZ, [UR4], UR8 ;  /* 0x0000000804ff75b2 */ /* 0x0087300008000100 */
[----:B------:R3:W1:Y:S01]  /*0650*/  SYNCS.EXCH.64 URZ, [UR4+0x38], UR6 ;  /* 0x0000380604ff75b2 */ /* 0x0006620008000100 */
        /* <DEDUP_REMOVED lines=12> */
[----:B------:R-:W-:Y:S01]  /*0720*/  NOP ;  /* 0x0000000000007918 */ /* 0x000fe20000000000 */
.L_x_9:
[----:B------:R-:W2:Y:S01]  /*0730*/  SHFL.IDX PT, R0, R51, RZ, 0x1f ;  /* 0x00001fff33007589 */ /* 0x000ea200000e0000 */
[----:B------:R-:W-:Y:S01]  /*0740*/  NOP ;  /* 0x0000000000007918 */ /* 0x000fe20000000000 */
[----:B--2---:R-:W-:-:S13]  /*0750*/  ISETP.NE.AND P1, PT, R0, 0x1, PT ;  /* 0x000000010000780c */ /* 0x004fda0003f25270 */
[----:B------:R-:W-:Y:S05]  /*0760*/  @P1 BRA `(.L_x_10) ;  /* 0x0000000000541947 */ /* 0x000fea0003800000 */
[----:B---3--:R-:W-:Y:S01]  /*0770*/  UMOV UR4, 0x400 ;  /* 0x0000040000047882 */ /* 0x008fe20000000000 */
        /* <DEDUP_REMOVED lines=10> */
[----:B------:R-:W2:Y:S02]  /*0820*/  FENCE.VIEW.ASYNC.S ;  /* 0x00000000000073c6 */ /* 0x000ea40000000000 */
[----:B--2---:R2:W3:Y:S08]  /*0830*/  SYNCS.EXCH.64 URZ, [UR4+0x70], UR8 ;  /* 0x0000700804ff75b2 */ /* 0x0044f00008000100 */
        /* <DEDUP_REMOVED lines=8> */
.L_x_10:
[----:B------:R-:W4:Y:S01]  /*08c0*/  SHFL.IDX PT, R0, R51, RZ, 0x1f ;  /* 0x00001fff33007589 */ /* 0x000f2200000e0000 */
[----:B------:R-:W-:Y:S01]  /*08d0*/  NOP ;  /* 0x0000000000007918 */ /* 0x000fe20000000000 */
[----:B----4-:R-:W-:-:S13]  /*08e0*/  ISETP.NE.AND P1, PT, R0, 0x3, PT ;  /* 0x000000030000780c */ /* 0x010fda0003f25270 */
[----:B------:R-:W-:Y:S05]  /*08f0*/  @P1 BRA `(.L_x_11) ;  /* 0x00000000002c1947 */ /* 0x000fea0003800000 */
[----:B--23--:R-:W-:Y:S01]  /*0900*/  UMOV UR6, 0x400 ;  /* 0x0000040000067882 */ /* 0x00cfe20000000000 */
[----:B------:R-:W-:Y:S01]  /*0910*/  UMOV UR4, 0x20 ;  /* 0x0000002000047882 */ /* 0x000fe20000000000 */
[----:B------:R-:W-:Y:S02]  /*0920*/  ULEA UR6, UR47, UR6, 0x18 ;  /* 0x000000062f067291 */ /* 0x000fe4000f8ec0ff */
[----:B------:R-:W-:-:S04]  /*0930*/  UIADD3 UR4, UPT, UPT, -UR4, 0x100000, URZ ;  /* 0x0010000004047890 */ /* 0x000fc8000fffe1ff */
[----:B------:R-:W-:Y:S02]  /*0940*/  USHF.L.U32 UR5, UR4, 0xb, URZ ;  /* 0x0000000b04057899 */ /* 0x000fe400080006ff */
[----:B------:R-:W-:Y:S01]  /*0950*/  USHF.L.U32 UR4, UR4, 0x1, URZ ;  /* 0x0000000104047899 */ /* 0x000fe200080006ff */
[----:B------:R-:W-:Y:S01]  /*0960*/  ELECT P1, URZ, PT ;  /* 0x0000000000ff782f */ /* 0x000fe20003820000 */
[----:B------:R-:W2:Y:S10]  /*0970*/  FENCE.VIEW.ASYNC.S ;  /* 0x00000000000073c6 */ /* 0x000eb40000000000 */
[----:B--2---:R4:W2:Y:S01]  /*0980*/  SYNCS.EXCH.64 URZ, [UR6+0xb0], UR4 ;  /* 0x0000b00406ff75b2 */ /* 0x0048a20008000100 */
[----:B------:R4:W3:Y:S02]  /*0990*/  SYNCS.EXCH.64 URZ, [UR6+0xb8], UR4 ;  /* 0x0000b80406ff75b2 */ /* 0x0008e40008000100 */
[----:B----4-:R-:W-:Y:S01]  /*09a0*/  NOP ;  /* 0x0000000000007918 */ /* 0x010fe20000000000 */
.L_x_11:
[----:B------:R-:W4:Y:S01]  /*09b0*/  SHFL.IDX PT, R0, R51, RZ, 0x1f ;  /* 0x00001fff33007589 */ /* 0x000f2200000e0000 */
[----:B------:R-:W-:Y:S01]  /*09c0*/  NOP ;  /* 0x0000000000007918 */ /* 0x000fe20000000000 */
[----:B----4-:R-:W-:-:S13]  /*09d0*/  ISETP.NE.AND P1, PT, R0, 0x4, PT ;  /* 0x000000040000780c */ /* 0x010fda0003f25270 */
[----:B------:R-:W-:Y:S05]  /*09e0*/  @P1 BRA `(.L_x_12) ;  /* 0x0000000000481947 */ /* 0x000fea0003800000 */
[----:B--23--:R-:W-:Y:S01]  /*09f0*/  UMOV UR4, 0x720 ;  /* 0x0000072000047882 */ /* 0x00cfe20000000000 */
[----:B------:R-:W-:Y:S01]  /*0a00*/  UMOV UR6, 0x400 ;  /* 0x0000040000067882 */ /* 0x000fe20000000000 */
[----:B------:R-:W-:Y:S01]  /*0a10*/  USEL UR4, UR4, 0x620, UP5 ;  /* 0x0000062004047887 */ /* 0x000fe2000a800000 */
        /* <DEDUP_REMOVED lines=10> */
[----:B--2---:R4:W2:Y:S08]  /*0ac0*/  SYNCS.EXCH.64 URZ, [UR6+0xc0], UR8 ;  /* 0x0000c00806ff75b2 */ /* 0x0048b00008000100 */
[----:B------:R4:W3:Y:S01]  /*0ad0*/  SYNCS.EXCH.64 URZ, [UR6+0xd0], UR4 ;  /* 0x0000d00406ff75b2 */ /* 0x0008e20008000100 */
[----:B------:R4:W1:Y:S01]  /*0ae0*/  SYNCS.EXCH.64 URZ, [UR6+0xc8], UR8 ;  /* 0x0000c80806ff75b2 */ /* 0x0008620008000100 */
[----:B------:R4:W1:Y:S02]  /*0af0*/  SYNCS.EXCH.64 URZ, [UR6+0xd8], UR4 ;  /* 0x0000d80406ff75b2 */ /* 0x0008640008000100 */
[----:B----4-:R-:W-:Y:S01]  /*0b00*/  NOP ;  /* 0x0000000000007918 */ /* 0x010fe20000000000 */
.L_x_12:
[----:B------:R-:W4:Y:S01]  /*0b10*/  SHFL.IDX PT, R0, R51, RZ, 0x1f ;  /* 0x00001fff33007589 */ /* 0x000f2200000e0000 */
[----:B------:R-:W-:Y:S01]  /*0b20*/  NOP ;  /* 0x0000000000007918 */ /* 0x000fe20000000000 */
[----:B----4-:R-:W-:-:S13]  /*0b30*/  ISETP.NE.AND P1, PT, R0, 0x5, PT ;  /* 0x000000050000780c */ /* 0x010fda0003f25270 */
[----:B------:R-:W-:Y:S05]  /*0b40*/  @P1 BRA `(.L_x_13) ;  /* 0x0000000000541947 */ /* 0x000fea0003800000 */
[----:B--23--:R-:W-:Y:S01]  /*0b50*/  UMOV UR4, 0x400 ;  /* 0x0000040000047882 */ /* 0x00cfe20000000000 */
        /* <DEDUP_REMOVED lines=14> */
[----:B------:R4:W1:Y:S01]  /*0c40*/  SYNCS.EXCH.64 URZ, [UR4+0x108], UR8 ;  /* 0x0001080804ff75b2 */ /* 0x0008620008000100 */
[----:B------:R4:W1:Y:S01]  /*0c50*/  SYNCS.EXCH.64 URZ, [UR4+0xf0], UR6 ;  /* 0x0000f00604ff75b2 */ /* 0x0008620008000100 */
[----:B------:R4:W1:Y:S01]  /*0c60*/  SYNCS.EXCH.64 URZ, [UR4+0x110], UR8 ;  /* 0x0001100804ff75b2 */ /* 0x0008620008000100 */
[----:B------:R4:W1:Y:S01]  /*0c70*/  SYNCS.EXCH.64 URZ, [UR4+0xf8], UR6 ;  /* 0x0000f80604ff75b2 */ /* 0x0008620008000100 */
[----:B------:R4:W1:Y:S02]  /*0c80*/  SYNCS.EXCH.64 URZ, [UR4+0x118], UR8 ;  /* 0x0001180804ff75b2 */ /* 0x0008640008000100 */
[----:B----4-:R-:W-:Y:S01]  /*0c90*/  NOP ;  /* 0x0000000000007918 */ /* 0x010fe20000000000 */
.L_x_13:
[----:B------:R-:W4:Y:S01]  /*0ca0*/  SHFL.IDX PT, R0, R51, RZ, 0x1f ;  /* 0x00001fff33007589 */ /* 0x000f2200000e0000 */
[----:B------:R-:W-:Y:S01]  /*0cb0*/  ISETP.NE.OR P0, PT, RZ, UR25, !P0 ;  /* 0x00000019ff007c0c */ /* 0x000fe2000c705670 */
        /* <DEDUP_REMOVED lines=12> */
[----:B------:R4:W3:Y:S01]  /*0d80*/  SYNCS.EXCH.64 URZ, [UR4+0x130], UR6 ;  /* 0x0001300604ff75b2 */ /* 0x0008e20008000100 */
[----:B------:R4:W1:Y:S01]  /*0d90*/  SYNCS.EXCH.64 URZ, [UR4+0x128], UR6 ;  /* 0x0001280604ff75b2 */ /* 0x0008620008000100 */
[----:B------:R4:W1:Y:S02]  /*0da0*/  SYNCS.EXCH.64 URZ, [UR4+0x138], UR6 ;  /* 0x0001380604ff75b2 */ /* 0x0008640008000100 */
[----:B----4-:R-:W-:Y:S01]  /*0db0*/  NOP ;  /* 0x0000000000007918 */ /* 0x010fe20000000000 */
.L_x_14:
[----:B------:R-:W-:Y:S01]  /*0dc0*/  VOTEU.ALL UP0, P0 ;  /* 0x0000000000ff7886 */ /* 0x000fe20000000000 */
[----:B--23--:R-:W-:Y:S01]  /*0dd0*/  UMOV UR4, 0x20 ;  /* 0x0000002000047882 */ /* 0x00cfe20000000000 */
[----:B------:R-:W2:Y:S01]  /*0de0*/  LDCU UR34, c[0x0][0x36c] ;  /* 0x00006d80ff2277ac */ /* 0x000ea20008000800 */
[----:B------:R-:W-:Y:S01]  /*0df0*/  NOP ;  /* 0x0000000000007918 */ /* 0x000fe20000000000 */
[----:B------:R-:W-:Y:S01]  /*0e00*/  LOP3.LUT R0, R61, 0x1f, RZ, 0xc0, !PT ;  /* 0x0000001f3d007812 */ /* 0x000fe200078ec0ff */
[----:B------:R-:W-:Y:S01]  /*0e10*/  @!UP0 UMOV UR6, 0x400 ;  /* 0x0000040000068882 */ /* 0x000fe20000000000 */
[----:B------:R-:W-:-:S04]  /*0e20*/  @!UP0 UIADD3 UR4, UPT, UPT, -UR4, 0x100000, URZ ;  /* 0x0010000004048890 */ /* 0x000fc8000fffe1ff */
[----:B------:R-:W-:Y:S02]  /*0e30*/  @!UP0 USHF.L.U32 UR5, UR4, 0xb, URZ ;  /* 0x0000000b04058899 */ /* 0x000fe400080006ff */
[----:B------:R-:W-:Y:S02]  /*0e40*/  @!UP0 USHF.L.U32 UR4, UR4, 0x1, URZ ;  /* 0x0000000104048899 */ /* 0x000fe400080006ff */
[----:B------:R-:W-:Y:S01]  /*0e50*/  @!UP0 ULEA UR6, UR47, UR6, 0x18 ;  /* 0x000000062f068291 */ /* 0x000fe2000f8ec0ff */
[----:B------:R-:W-:Y:S01]  /*0e60*/  VOTEU.ALL UP0, P0 ;  /* 0x0000000000ff7886 */ /* 0x000fe20000000000 */
[----:B------:R-:W-:Y:S02]  /*0e70*/  UISETP.NE.AND UP6, UPT, UR25, URZ, UPT ;  /* 0x000000ff1900728c */ /* 0x000fe4000bfc5270 */
[----:B--2---:R-:W-:Y:S01]  /*0e80*/  UISETP.EQ.U32.AND UP1, UPT, UR34, 0x1, UPT ;  /* 0x000000012200788c */ /* 0x004fe2000bf22070 */
[----:B------:R-:W2:Y:S07]  /*0e90*/  FENCE.VIEW.ASYNC.S ;  /* 0x00000000000073c6 */ /* 0x000eae0000000000 */
[----:B--2---:R2:W3:Y:S01]  /*0ea0*/  @!UP0 SYNCS.EXCH.64 URZ, [UR6+0x140], UR4 ;  /* 0x0001400406ff85b2 */ /* 0x0044e20008000100 */
[----:B------:R-:W-:Y:S05]  /*0eb0*/  BRA.U !UP1, `(.L_x_15) ;  /* 0x0000000109087547 */ /* 0x000fea000b800000 */
[----:B-1-3--:R-:W-:Y:S01]  /*0ec0*/  UCGABAR_ARV ;  /* 0x00000000000079c7 */ /* 0x00afe20008000000 */
[----:B------:R-:W-:Y:S05]  /*0ed0*/  BRA `(.L_x_16) ;  /* 0x0000000000047947 */ /* 0x000fea0003800000 */
.L_x_15:
[----:B-1-3--:R-:W-:Y:S01]  /*0ee0*/  NOP ;  /* 0x0000000000007918 */ /* 0x00afe20000000000 */
.L_x_16:
[----:B------:R-:W1:Y:S01]  /*0ef0*/  S2UR UR20, SR_CTAID.Y ;  /* 0x00000000001479c3 */ /* 0x000e620000002600 */
[----:B------:R-:W-:-:S05]  /*0f00*/  CS2R.32 R52, SR_CgaSize ;  /* 0x0000000000347805 */ /* 0x000fca0000008a00 */
[----:B------:R-:W-:-:S05]  /*0f10*/  IMAD R52, R52, -0xa0, RZ ;  /* 0xffffff6034347824 */ /* 0x000fca00078e02ff */
[----:B--2---:R-:W-:-:S14]  /*0f20*/  R2UR UR4, R52 ;  /* 0x00000000340472ca */ /* 0x004fdc00000e0000 */
[----:B------:R-:W2:Y:S01]  /*0f30*/  LDCU UR4, c[0x0][UR4+0x2b4] ;  /* 0x00005680040477ac */ /* 0x000ea20008000800 */
[----:B------:R-:W-:-:S05]  /*0f40*/  CS2R.32 R52, SR_CgaSize ;  /* 0x0000000000347805 */ /* 0x000fca0000008a00 */
[----:B------:R-:W-:-:S05]  /*0f50*/  IMAD R52, R52, -0xa0, RZ ;  /* 0xffffff6034347824 */ /* 0x000fca00078e02ff */
[----:B------:R-:W-:-:S14]  /*0f60*/  R2UR UR5, R52 ;  /* 0x00000000340572ca */ /* 0x000fdc00000e0000 */
[----:B------:R-:W3:Y:S01]  /*0f70*/  LDCU UR5, c[0x0][UR5+0x2b0] ;  /* 0x00005600050577ac */ /* 0x000ee20008000800 */
[----:B------:R-:W4:Y:S01]  /*0f80*/  S2UR UR28, SR_CTAID.X ;  /* 0x00000000001c79c3 */ /* 0x000f220000002500 */
[----:B------:R-:W-:-:S05]  /*0f90*/  CS2R.32 R52, SR_CgaSize ;  /* 0x0000000000347805 */ /* 0x000fca0000008a00 */
[----:B------:R-:W-:-:S05]  /*0fa0*/  IMAD R52, R52, -0xa0, RZ ;  /* 0xffffff6034347824 */ /* 0x000fca00078e02ff */
[----:B------:R-:W-:-:S14]  /*0fb0*/  R2UR UR8, R52 ;  /* 0x00000000340872ca */ /* 0x000fdc00000e0000 */
[----:B------:R-:W3:Y:S01]  /*0fc0*/  LDCU UR8, c[0x0][UR8+0x2a4] ;  /* 0x00005480080877ac */ /* 0x000ee20008000800 */
[----:B------:R-:W-:-:S05]  /*0fd0*/  CS2R.32 R52, SR_CgaSize ;  /* 0x0000000000347805 */ /* 0x000fca0000008a00 */
[----:B------:R-:W-:-:S05]  /*0fe0*/  IMAD R52, R52, -0xa0, RZ ;  /* 0xffffff6034347824 */ /* 0x000fca00078e02ff */
[----:B------:R-:W-:-:S14]  /*0ff0*/  R2UR UR63, R52 ;  /* 0x00000000343f72ca */ /* 0x000fdc00000e0000 */
[----:B------:R-:W3:Y:S01]  /*1000*/  LDCU UR63, c[0x0][UR63+0x2a0] ;  /* 0x000054003f3f77ac */ /* 0x000ee20008000800 */
[----:B------:R-:W-:Y:S02]  /*1010*/  USHF.L.U32 UR27, UR47, 0x9, URZ ;  /* 0x000000092f1b7899 */ /* 0x000fe400080006ff */
[----:B------:R-:W-:Y:S02]  /*1020*/  USHF.L.U32 UR29, UR47, 0x3, URZ ;  /* 0x000000032f1d7899 */ /* 0x000fe400080006ff */
[----:B------:R-:W-:Y:S02]  /*1030*/  USHF.L.U32 UR26, UR47, 0xa, URZ ;  /* 0x0000000a2f1a7899 */ /* 0x000fe400080006ff */
[----:B------:R-:W-:Y:S01]  /*1040*/  USHF.L.U32 UR11, UR47, 0x4, URZ ;  /* 0x000000042f0b7899 */ /* 0x000fe200080006ff */
[----:B-1----:R-:W-:Y:S01]  /*1050*/  I2FP.F32.U32 R2, UR20 ;  /* 0x0000001400027c45 */ /* 0x002fe20008201000 */
[----:B------:R-:W-:Y:S01]  /*1060*/  UMOV UR12, 0x11 ;  /* 0x00000011000c7882 */ /* 0x000fe20000000000 */
[----:B------:R-:W-:Y:S01]  /*1070*/  UMOV UR13, 0x5 ;  /* 0x00000005000d7882 */ /* 0x000fe20000000000 */
[----:B------:R-:W1:Y:S02]  /*1080*/  LDCU UR30, c[0x0][0xb24] ;  /* 0x00016480ff1e77ac */ /* 0x000e640008000800 */
[----:B--2---:R-:W-:Y:S01]  /*1090*/  FMUL R2, R2, UR4 ;  /* 0x0000000402027c20 */ /* 0x004fe20008400000 */
[----:B------:R-:W-:Y:S01]  /*10a0*/  ULOP3.LUT UR4, UR46, 0x4, UR47, 0xf8, !UPT ;  /* 0x000000042e047892 */ /* 0x000fe2000f8ef82f */
[----:B----4-:R-:W-:Y:S01]  /*10b0*/  I2FP.F32.U32 R3, UR28 ;  /* 0x0000001c00037c45 */ /* 0x010fe20008201000 */
[----:B------:R-:W2:Y:S03]  /*10c0*/  LDCU UR45, c[0x0][0xb24] ;  /* 0x00016480ff2d77ac */ /* 0x000ea60008000800 */
[----:B------:R-:W4:Y:S01]  /*10d0*/  F2I.U32.TRUNC.NTZ R2, R2 ;  /* 0x0000000200027305 */ /* 0x000f22000020f000 */
[----:B---3--:R-:W-:Y:S01]  /*10e0*/  FMUL R3, R3, UR5 ;  /* 0x0000000503037c20 */ /* 0x008fe20008400000 */
[----:B------:R-:W-:-:S02]  /*10f0*/  UISETP.GT.U32.AND UP0, UPT, UR4, 0xffff, UPT ;  /* 0x0000ffff0400788c */ /* 0x000fc4000bf04070 */
[----:B------:R-:W-:Y:S02]  /*1100*/  ULOP3.LUT UR5, UR47, 0x3, URZ, 0xc0, !UPT ;  /* 0x000000032f057892 */ /* 0x000fe4000f8ec0ff */
[----:B------:R-:W-:Y:S02]  /*1110*/  USEL UR21, UR4, 0xffff, !UP0 ;  /* 0x0000ffff04157887 */ /* 0x000fe4000c000000 */
[----:B------:R-:W3:Y:S01]  /*1120*/  F2I.U32.TRUNC.NTZ R3, R3 ;  /* 0x0000000300037305 */ /* 0x000ee2000020f000 */
[----:B------:R-:W-:Y:S01]  /*1130*/  UISETP.GT.U32.AND UP1, UPT, UR5, 0xffff, UPT ;  /* 0x0000ffff0500788c */ /* 0x000fe2000bf24070 */
[----:B------:R-:W1:Y:S01]  /*1140*/  LDCU UR33, c[0x0][0xb30] ;  /* 0x00016600ff2177ac */ /* 0x000e620008000800 */
[----:B----4-:R-:W-:Y:S02]  /*1150*/  R2UR UR7, R2 ;  /* 0x00000000020772ca */ /* 0x010fe400000e0000 */
[----:B------:R-:W-:Y:S01]  /*1160*/  USEL UR24, UR5, 0xffff, !UP1 ;  /* 0x0000ffff05187887 */ /* 0x000fe2000c800000 */
[----:B------:R-:W-:Y:S01]  /*1170*/  PRMT R2, RZ, 0x7610, R2 ;  /* 0x00007610ff027816 */ /* 0x000fe20000000002 */
[----:B------:R-:W-:Y:S01]  /*1180*/  USHF.L.U32 UR49, UR28, 0x6, URZ ;  /* 0x000000061c317899 */ /* 0x000fe200080006ff */
[----:B---3--:R-:W-:-:S02]  /*1190*/  R2UR UR6, R3 ;  /* 0x00000000030672ca */ /* 0x008fc400000e0000 */
[----:B------:R-:W-:-:S06]  /*11a0*/  PRMT R3, RZ, 0x7610, R3 ;  /* 0x00007610ff037816 */ /* 0x000fcc0000000003 */
[----:B------:R-:W-:-:S04]  /*11b0*/  UIADD3 UR4, UPT, UPT, -UR7, URZ, URZ ;  /* 0x000000ff07047290 */ /* 0x000fc8000fffe1ff */
[----:B------:R-:W-:Y:S02]  /*11c0*/  UIMAD UR4, UR8, UR4, UR20 ;  /* 0x00000004080472a4 */ /* 0x000fe4000f8e0214 */
[----:B------:R-:W-:-:S04]  /*11d0*/  UIADD3 UR5, UPT, UPT, -UR6, URZ, URZ ;  /* 0x000000ff06057290 */ /* 0x000fc8000fffe1ff */
[----:B------:R-:W-:Y:S01]  /*11e0*/  IMAD.U32 R52, RZ, RZ, UR4 ;  /* 0x00000004ff347e24 */ /* 0x000fe2000f8e00ff */
[----:B------:R-:W-:Y:S01]  /*11f0*/  UIMAD UR63, UR63, UR5, UR28 ;  /* 0x000000053f3f72a4 */ /* 0x000fe2000f8e021c */
[----:B-12---:R-:W-:Y:S11]  /*1200*/  BRA.U UP6, `(.L_x_17) ;  /* 0x0000000106687547 */ /* 0x006ff6000b800000 */
[----:B------:R-:W-:Y:S01]  /*1210*/  R2UR UR14, R52 ;  /* 0x00000000340e72ca */ /* 0x000fe200000e0000 */
[----:B------:R-:W-:Y:S02]  /*1220*/  ULOP3.LUT UR4, UR63, 0x2, URZ, 0x3c, !UPT ;  /* 0x000000023f047892 */ /* 0x000fe4000f8e3cff */
[----:B------:R-:W-:-:S10]  /*1230*/  ULOP3.LUT UR10, UR63, 0xfffffffe, URZ, 0xc0, !UPT ;  /* 0xfffffffe3f0a7892 */ /* 0x000fd4000f8ec0ff */
[----:B------:R-:W-:Y:S02]  /*1240*/  UISETP.NE.AND UP0, UPT, UR14, URZ, UPT ;  /* 0x000000ff0e00728c */ /* 0x000fe4000bf05270 */
[----:B------:R-:W-:Y:S02]  /*1250*/  UISETP.NE.AND UP2, UPT, UR14, 0x1, UPT ;  /* 0x000000010e00788c */ /* 0x000fe4000bf45270 */
[----:B------:R-:W-:Y:S02]  /*1260*/  UISETP.GT.U32.AND UP4, UPT, UR63, 0x1, UP0 ;  /* 0x000000013f00788c */ /* 0x000fe40008784070 */
[----:B------:R-:W-:Y:S02]  /*1270*/  UISETP.GT.U32.AND UP3, UPT, UR63, 0x1, UP2 ;  /* 0x000000013f00788c */ /* 0x000fe40009764070 */
[----:B------:R-:W-:Y:S02]  /*1280*/  UISETP.GT.U32.AND UP1, UPT, UR4, 0x1, UP0 ;  /* 0x000000010400788c */ /* 0x000fe40008724070 */
[----:B------:R-:W-:-:S02]  /*1290*/  UISETP.GT.U32.AND UP0, UPT, UR4, 0x1, UP2 ;  /* 0x000000010400788c */ /* 0x000fc40009704070 */
[----:B------:R-:W-:Y:S02]  /*12a0*/  USEL UR6, URZ, 0x1, UP4 ;  /* 0x00000001ff067887 */ /* 0x000fe4000a000000 */
[----:B------:R-:W-:Y:S02]  /*12b0*/  USEL UR5, URZ, 0x10, UP3 ;  /* 0x00000010ff057887 */ /* 0x000fe40009800000 */
[----:B------:R-:W-:Y:S02]  /*12c0*/  USEL UR4, URZ, 0x2, UP4 ;  /* 0x00000002ff047887 */ /* 0x000fe4000a000000 */
[----:B------:R-:W-:Y:S02]  /*12d0*/  USEL UR9, URZ, 0x20, UP3 ;  /* 0x00000020ff097887 */ /* 0x000fe40009800000 */
[----:B------:R-:W-:Y:S02]  /*12e0*/  USEL UR8, URZ, 0x4, UP1 ;  /* 0x00000004ff087887 */ /* 0x000fe40008800000 */
[----:B------:R-:W-:-:S02]  /*12f0*/  UIADD3 UR4, UPT, UPT, UR4, UR5, UR6 ;  /* 0x0000000504047290 */ /* 0x000fc4000fffe006 */
[----:B------:R-:W-:Y:S02]  /*1300*/  USEL UR6, URZ, 0x8, UP1 ;  /* 0x00000008ff067887 */ /* 0x000fe40008800000 */
[----:B------:R-:W-:Y:S02]  /*1310*/  USEL UR7, URZ, 0x40, UP0 ;  /* 0x00000040ff077887 */ /* 0x000fe40008000000 */
[----:B------:R-:W-:Y:S02]  /*1320*/  UIADD3 UR5, UPT, UPT, UR8, UR9, UR4 ;  /* 0x0000000908057290 */ /* 0x000fe4000fffe004 */
[----:B------:R-:W-:Y:S02]  /*1330*/  ULEA UR4, UR14, UR10, 0x2 ;  /* 0x0000000a0e047291 */ /* 0x000fe4000f8e10ff */
[----:B------:R-:W-:Y:S02]  /*1340*/  USEL UR8, URZ, 0x80, UP0 ;  /* 0x00000080ff087887 */ /* 0x000fe40008000000 */
[----:B------:R-:W-:-:S03]  /*1350*/  UIADD3 UR5, UPT, UPT, UR6, UR7, UR5 ;  /* 0x0000000706057290 */ /* 0x000fc6000fffe005 */
[----:B------:R-:W-:Y:S01]  /*1360*/  UMOV UR6, 0x3 ;  /* 0x0000000300067882 */ /* 0x000fe20000000000 */
[----:B------:R-:W-:Y:S02]  /*1370*/  UIADD3 UR5, UPT, UPT, UR5, UR8, URZ ;  /* 0x0000000805057290 */ /* 0x000fe4000fffe0ff */
[----:B------:R-:W-:-:S04]  /*1380*/  USHF.L.U32 UR4, UR6, UR4, URZ ;  /* 0x0000000406047299 */ /* 0x000fc800080006ff */
[----:B------:R-:W-:Y:S02]  /*1390*/  MOV R3, UR5 ;  /* 0x0000000500037c02 */ /* 0x000fe40008000f00 */
[----:B------:R-:W-:-:S07]  /*13a0*/  IMAD.U32 R2, RZ, RZ, UR4 ;  /* 0x00000004ff027e24 */ /* 0x000fce000f8e00ff */
.L_x_17:
[----:B------:R-:W1:Y:S01]  /*13b0*/  S2UR UR36, SR_CTAID.Z ;  /* 0x00000000002479c3 */ /* 0x000e620000002700 */
[----:B------:R-:W-:Y:S02]  /*13c0*/  UISETP.GE.AND UP0, UPT, UR30, 0x1, UPT ;  /* 0x000000011e00788c */ /* 0x000fe4000bf06270 */
[----:B------:R-:W-:Y:S02]  /*13d0*/  ULOP3.LUT UR24, UR24, 0xffff, URZ, 0xc0, !UPT ;  /* 0x0000ffff18187892 */ /* 0x000fe4000f8ec0ff */
[----:B------:R-:W-:Y:S02]  /*13e0*/  ULOP3.LUT UR21, UR21, 0xffff, URZ, 0xc0, !UPT ;  /* 0x0000ffff15157892 */ /* 0x000fe4000f8ec0ff */
[----:B------:R-:W-:Y:S02]  /*13f0*/  UISETP.NE.AND UP3, UPT, UR25, 0x2, UPT ;  /* 0x000000021900788c */ /* 0x000fe4000bf65270 */
[----:B------:R-:W-:Y:S02]  /*1400*/  ULOP3.LUT UR27, UR27, 0x800, URZ, 0xc0, !UPT ;  /* 0x000008001b1b7892 */ /* 0x000fe4000f8ec0ff */
[----:B------:R-:W-:-:S02]  /*1410*/  ULOP3.LUT UR29, UR29, 0x20, URZ, 0xc0, !UPT ;  /* 0x000000201d1d7892 */ /* 0x000fc4000f8ec0ff */
[----:B------:R-:W-:Y:S02]  /*1420*/  ULOP3.LUT UR26, UR26, 0x800, URZ, 0xc0, !UPT ;  /* 0x000008001a1a7892 */ /* 0x000fe4000f8ec0ff */
[----:B------:R-:W-:Y:S02]  /*1430*/  ULOP3.LUT UR32, UR11, 0x20, URZ, 0xc0, !UPT ;  /* 0x000000200b207892 */ /* 0x000fe4000f8ec0ff */
[----:B------:R-:W-:Y:S02]  /*1440*/  ULOP3.LUT UR49, UR49, 0x40, URZ, 0xc0, !UPT ;  /* 0x0000004031317892 */ /* 0x000fe4000f8ec0ff */
[----:B------:R-:W-:Y:S02]  /*1450*/  USHF.L.U32 UR24, UR12, UR24, URZ ;  /* 0x000000180c187299 */ /* 0x000fe400080006ff */
[----:B------:R-:W-:Y:S01]  /*1460*/  USHF.L.U32 UR21, UR13, UR21, URZ ;  /* 0x000000150d157299 */ /* 0x000fe200080006ff */
[----:B------:R-:W-:Y:S11]  /*1470*/  BRA.U !UP0, `(.L_x_18) ;  /* 0x0000000108d47547 */ /* 0x000ff6000b800000 */
[----:B------:R-:W2:Y:S01]  /*1480*/  LDCU.128 UR12, c[0x0][0xb10] ;  /* 0x00016200ff0c77ac */ /* 0x000ea20008000c00 */
[----:B------:R-:W3:Y:S01]  /*1490*/  LDCU UR6, c[0x0][0x370] ;  /* 0x00006e00ff0677ac */ /* 0x000ee20008000800 */
[----:B------:R-:W4:Y:S01]  /*14a0*/  LDCU UR5, c[0x0][0x374] ;  /* 0x00006e80ff0577ac */ /* 0x000f220008000800 */
[----:B------:R-:W1:Y:S01]  /*14b0*/  LDCU UR31, c[0x0][0xb0c] ;  /* 0x00016180ff1f77ac */ /* 0x000e620008000800 */
[----:B------:R-:W1:Y:S01]  /*14c0*/  LDCU UR7, c[0x0][0xb20] ;  /* 0x00016400ff0777ac */ /* 0x000e620008000800 */
[----:B------:R-:W1:Y:S01]  /*14d0*/  LDCU.64 UR8, c[0x0][0xb28] ;  /* 0x00016500ff0877ac */ /* 0x000e620008000a00 */
[----:B--2---:R-:W-:Y:S02]  /*14e0*/  UISETP.NE.AND UP0, UPT, UR14, 0x1, UPT ;  /* 0x000000010e00788c */ /* 0x004fe4000bf05270 */
[----:B----4-:R-:W-:Y:S02]  /*14f0*/  UIMAD.WIDE.U32 UR10, UR5, UR15, URZ ;  /* 0x0000000f050a72a5 */ /* 0x010fe4000f8e00ff */
[----:B---3--:R-:W-:-:S02]  /*1500*/  UIMAD.WIDE.U32 UR18, UR6, UR12, URZ ;  /* 0x0000000c061272a5 */ /* 0x008fc4000f8e00ff */
[----:B-1----:R-:W-:Y:S02]  /*1510*/  UISETP.NE.AND UP1, UPT, UR31, 0x1, UPT ;  /* 0x000000011f00788c */ /* 0x002fe4000bf25270 */
[----:B------:R-:W-:Y:S01]  /*1520*/  UISETP.NE.AND UP2, UPT, UR30, 0x1, UPT ;  /* 0x000000011e00788c */ /* 0x000fe2000bf45270 */
[----:B------:R-:W-:Y:S02]  /*1530*/  UMOV UR10, UR11 ;  /* 0x0000000b000a7c82 */ /* 0x000fe40008000000 */
[----:B------:R-:W-:Y:S01]  /*1540*/  UMOV UR18, UR19 ;  /* 0x0000001300127c82 */ /* 0x000fe20008000000 */
[----:B------:R-:W-:Y:S02]  /*1550*/  @UP0 USHF.R.U32.HI UR5, URZ, UR7, UR10 ;  /* 0x00000007ff050299 */ /* 0x000fe4000801160a */
[----:B------:R-:W-:Y:S02]  /*1560*/  UIMAD.WIDE.U32 UR22, UR20, UR15, URZ ;  /* 0x0000000f141672a5 */ /* 0x000fe4000f8e00ff */
[----:B------:R-:W-:-:S02]  /*1570*/  UIMAD.WIDE.U32 UR10, UR5, UR8, URZ ;  /* 0x00000008050a72a5 */ /* 0x000fc4000f8e00ff */
[----:B------:R-:W-:Y:S02]  /*1580*/  @UP1 USHF.R.U32.HI UR6, URZ, UR13, UR18 ;  /* 0x0000000dff061299 */ /* 0x000fe40008011612 */
[----:B------:R-:W-:Y:S02]  /*1590*/  UIMAD.WIDE.U32 UR16, UR28, UR12, URZ ;  /* 0x0000000c1c1072a5 */ /* 0x000fe4000f8e00ff */
[----:B------:R-:W-:Y:S01]  /*15a0*/  UIMAD.WIDE.U32 UR18, UR6, UR8, URZ ;  /* 0x00000008061272a5 */ /* 0x000fe2000f8e00ff */
[----:B------:R-:W-:Y:S01]  /*15b0*/  UMOV UR4, UR23 ;  /* 0x0000001700047c82 */ /* 0x000fe20008000000 */
[----:B------:R-:W-:Y:S01]  /*15c0*/  UMOV UR10, UR11 ;  /* 0x0000000b000a7c82 */ /* 0x000fe20008000000 */
[----:B------:R-:W-:Y:S02]  /*15d0*/  USHF.R.U32.HI UR4, URZ, UR7, UR4 ;  /* 0x00000007ff047299 */ /* 0x000fe40008011604 */
[----:B------:R-:W-:Y:S01]  /*15e0*/  @UP2 USHF.R.U32.HI UR5, URZ, UR9, UR10 ;  /* 0x00000009ff052299 */ /* 0x000fe2000801160a */
[----:B------:R-:W-:Y:S01]  /*15f0*/  UMOV UR16, UR17 ;  /* 0x0000001100107c82 */ /* 0x000fe20008000000 */
[----:B------:R-:W-:Y:S01]  /*1600*/  UMOV UR18, UR19 ;  /* 0x0000001300127c82 */ /* 0x000fe20008000000 */
[----:B------:R-:W-:-:S02]  /*1610*/  USHF.R.U32.HI UR13, URZ, UR13, UR16 ;  /* 0x0000000dff0d7299 */ /* 0x000fc40008011610 */
[----:B------:R-:W-:Y:S02]  /*1620*/  USEL UR4, UR20, UR4, !UP0 ;  /* 0x0000000414047287 */ /* 0x000fe4000c000000 */
[----:B------:R-:W-:Y:S02]  /*1630*/  @UP2 USHF.R.U32.HI UR6, URZ, UR9, UR18 ;  /* 0x00000009ff062299 */ /* 0x000fe40008011612 */
[----:B------:R-:W-:Y:S02]  /*1640*/  UIMAD UR7, UR5, UR30, URZ ;  /* 0x0000001e050772a4 */ /* 0x000fe4000f8e02ff */
[----:B------:R-:W-:Y:S02]  /*1650*/  USEL UR5, UR28, UR13, !UP1 ;  /* 0x0000000d1c057287 */ /* 0x000fe4000c800000 */
[----:B------:R-:W-:Y:S02]  /*1660*/  UIMAD UR12, UR6, UR30, URZ ;  /* 0x0000001e060c72a4 */ /* 0x000fe4000f8e02ff */
[----:B------:R-:W-:-:S02]  /*1670*/  UISETP.GE.AND UP0, UPT, UR4, UR7, UPT ;  /* 0x000000070400728c */ /* 0x000fc4000bf06270 */
[----:B------:R-:W-:Y:S02]  /*1680*/  UIMAD.WIDE.U32 UR10, UR4, UR8, URZ ;  /* 0x00000008040a72a5 */ /* 0x000fe4000f8e00ff */
[----:B------:R-:W-:Y:S02]  /*1690*/  UISETP.GE.OR UP0, UPT, UR5, UR12, UP0 ;  /* 0x0000000c0500728c */ /* 0x000fe40008706670 */
[----:B------:R-:W-:Y:S02]  /*16a0*/  UIMAD.WIDE.U32 UR12, UR5, UR8, URZ ;  /* 0x00000008050c72a5 */ /* 0x000fe4000f8e00ff */
[----:B------:R-:W-:Y:S01]  /*16b0*/  UIADD3 UR10, UPT, UPT, -UR4, URZ, URZ ;  /* 0x000000ff040a7290 */ /* 0x000fe2000fffe1ff */
[----:B------:R-:W-:Y:S01]  /*16c0*/  UMOV UR8, UR11 ;  /* 0x0000000b00087c82 */ /* 0x000fe20008000000 */
[----:B------:R-:W-:Y:S02]  /*16d0*/  UIADD3 UR11, UPT, UPT, -UR5, URZ, URZ ;  /* 0x000000ff050b7290 */ /* 0x000fe4000fffe1ff */
[----:B------:R-:W-:-:S03]  /*16e0*/  USHF.R.U32.HI UR8, URZ, UR9, UR8 ;  /* 0x00000009ff087299 */ /* 0x000fc60008011608 */
[----:B------:R-:W-:Y:S01]  /*16f0*/  @!UP0 UMOV UR7, UR13 ;  /* 0x0000000d00078c82 */ /* 0x000fe20008000000 */
[----:B------:R-:W-:Y:S02]  /*1700*/  UIMAD UR20, UR14, UR10, UR20 ;  /* 0x0000000a0e1472a4 */ /* 0x000fe4000f8e0214 */
[----:B------:R-:W-:Y:S02]  /*1710*/  USEL UR8, UR4, UR8, !UP2 ;  /* 0x0000000804087287 */ /* 0x000fe4000d000000 */
[----:B------:R-:W-:Y:S02]  /*1720*/  @!UP0 USHF.R.U32.HI UR7, URZ, UR9, UR7 ;  /* 0x00000009ff078299 */ /* 0x000fe40008011607 */
[----:B------:R-:W-:Y:S02]  /*1730*/  UIADD3 UR9, UPT, UPT, -UR8, URZ, URZ ;  /* 0x000000ff08097290 */ /* 0x000fe4000fffe1ff */
[----:B------:R-:W-:Y:S02]  /*1740*/  @!UP0 USEL UR7, UR5, UR7, !UP2 ;  /* 0x0000000705078287 */ /* 0x000fe4000d000000 */
[----:B------:R-:W-:-:S02]  /*1750*/  UIMAD UR9, UR30, UR9, UR4 ;  /* 0x000000091e0972a4 */ /* 0x000fc4000f8e0204 */
[----:B------:R-:W-:Y:S02]  /*1760*/  @!UP0 UIADD3 UR8, UPT, UPT, UR8, -UR7, URZ ;  /* 0x8000000708088290 */ /* 0x000fe4000fffe0ff */
[----:B------:R-:W-:Y:S02]  /*1770*/  @!UP0 UIMAD UR6, UR9, UR6, UR7 ;  /* 0x00000006090682a4 */ /* 0x000fe4000f8e0207 */
[----:B------:R-:W-:Y:S02]  /*1780*/  @!UP0 UIMAD UR4, UR8, UR30, UR5 ;  /* 0x0000001e080482a4 */ /* 0x000fe4000f8e0205 */
[----:B------:R-:W-:Y:S02]  /*1790*/  UIMAD UR28, UR31, UR11, UR28 ;  /* 0x0000000b1f1c72a4 */ /* 0x000fe4000f8e021c */
[----:B------:R-:W-:Y:S01]  /*17a0*/  UIMAD UR20, UR4, UR14, UR20 ;  /* 0x0000000e041472a4 */ /* 0x000fe2000f8e0214 */
[----:B------:R-:W-:Y:S02]  /*17b0*/  @!UP0 UMOV UR5, UR6 ;  /* 0x0000000600058c82 */ /* 0x000fe40008000000 */
[----:B------:R-:W-:-:S12]  /*17c0*/  UIMAD UR28, UR5, UR31, UR28 ;  /* 0x0000001f051c72a4 */ /* 0x000fd8000f8e021c */
.L_x_18:
[----:B------:R-:W-:-:S09]  /*17d0*/  UISETP.NE.AND UP0, UPT, UR33, 0x1, UPT ;  /* 0x000000012100788c */ /* 0x000fd2000bf05270 */
[----:B------:R-:W-:Y:S05]  /*17e0*/  BRA.U UP0, `(.L_x_19) ;  /* 0x0000000100447547 */ /* 0x000fea000b800000 */
[----:B------:R-:W2:Y:S01]  /*17f0*/  LDCU.128 UR8, c[0x0][0xb10] ;  /* 0x00016200ff0877ac */ /* 0x000ea20008000c00 */
[----:B------:R-:W3:Y:S01]  /*1800*/  LDCU UR12, c[0x0][0xb0c] ;  /* 0x00016180ff0c77ac */ /* 0x000ee20008000800 */
[----:B------:R-:W4:Y:S01]  /*1810*/  LDCU UR13, c[0x0][0xb20] ;  /* 0x00016400ff0d77ac */ /* 0x000f220008000800 */
[----:B--2---:R-:W-:Y:S02]  /*1820*/  UIMAD.WIDE.U32 UR6, UR28, UR8, URZ ;  /* 0x000000081c0672a5 */ /* 0x004fe4000f8e00ff */
[----:B------:R-:W-:Y:S02]  /*1830*/  UIMAD.WIDE.U32 UR4, UR20, UR11, URZ ;  /* 0x0000000b140472a5 */ /* 0x000fe4000f8e00ff */
[----:B---3--:R-:W-:Y:S02]  /*1840*/  UISETP.NE.AND UP1, UPT, UR12, 0x1, UPT ;  /* 0x000000010c00788c */ /* 0x008fe4000bf25270 */
[----:B------:R-:W-:Y:S01]  /*1850*/  UISETP.NE.AND UP0, UPT, UR10, 0x1, UPT ;  /* 0x000000010a00788c */ /* 0x000fe2000bf05270 */
[----:B------:R-:W-:-:S02]  /*1860*/  UMOV UR6, UR7 ;  /* 0x0000000700067c82 */ /* 0x000fc40008000000 */
[----:B------:R-:W-:Y:S01]  /*1870*/  UMOV UR4, UR5 ;  /* 0x0000000500047c82 */ /* 0x000fe20008000000 */
[----:B------:R-:W-:Y:S02]  /*1880*/  USHF.R.U32.HI UR9, URZ, UR9, UR6 ;  /* 0x00000009ff097299 */ /* 0x000fe40008011606 */
[----:B----4-:R-:W-:Y:S02]  /*1890*/  USHF.R.U32.HI UR4, URZ, UR13, UR4 ;  /* 0x0000000dff047299 */ /* 0x010fe40008011604 */
[----:B------:R-:W-:Y:S02]  /*18a0*/  USEL UR5, UR28, UR9, !UP1 ;  /* 0x000000091c057287 */ /* 0x000fe4000c800000 */
[----:B------:R-:W-:-:S04]  /*18b0*/  USEL UR4, UR20, UR4, !UP0 ;  /* 0x0000000414047287 */ /* 0x000fc8000c000000 */
[----:B------:R-:W-:Y:S02]  /*18c0*/  UIADD3 UR6, UPT, UPT, UR5, -UR4, URZ ;  /* 0x8000000405067290 */ /* 0x000fe4000fffe0ff */
[----:B------:R-:W-:Y:S02]  /*18d0*/  UIADD3 UR4, UPT, UPT, -UR5, UR4, URZ ;  /* 0x0000000405047290 */ /* 0x000fe4000fffe1ff */
[----:B------:R-:W-:Y:S02]  /*18e0*/  UIMAD UR20, UR6, UR10, UR20 ;  /* 0x0000000a061472a4 */ /* 0x000fe4000f8e0214 */
[----:B------:R-:W-:-:S12]  /*18f0*/  UIMAD UR28, UR4, UR12, UR28 ;  /* 0x0000000c041c72a4 */ /* 0x000fd8000f8e021c */
.L_x_19:
[----:B------:R-:W-:-:S09]  /*1900*/  UISETP.EQ.U32.AND UP0, UPT, UR34, 0x1, UPT ;  /* 0x000000012200788c */ /* 0x000fd2000bf02070 */
[----:B------:R-:W-:Y:S05]  /*1910*/  BRA.U !UP0, `(.L_x_20) ;  /* 0x00000001080c7547 */ /* 0x000fea000b800000 */
[----:B------:R-:W-:Y:S01]  /*1920*/  UCGABAR_WAIT ;  /* 0x0000000000007dc7 */ /* 0x000fe20008000000 */
[----:B------:R-:W-:Y:S01]  /*1930*/  CCTL.IVALL ;  /* 0x00000000ff00798f */ /* 0x000fe20002000000 */
[----:B------:R-:W-:Y:S05]  /*1940*/  BRA `(.L_x_21) ;  /* 0x0000000000047947 */ /* 0x000fea0003800000 */
.L_x_20:
[----:B------:R-:W-:Y:S06]  /*1950*/  BAR.SYNC.DEFER_BLOCKING 0x0 ;  /* 0x0000000000007b1d */ /* 0x000fec0000010000 */
.L_x_21:
[----:B------:R-:W-:Y:S05]  /*1960*/  BRA.U UP3, `(.L_x_22) ;  /* 0x0000001503687547 */ /* 0x000fea000b800000 */
[----:B------:R-:W2:Y:S01]  /*1970*/  LDCU UR6, c[0x0][0x38c] ;  /* 0x00007180ff0677ac */ /* 0x000ea20008000800 */
[----:B------:R-:W-:Y:S01]  /*1980*/  PLOP3.LUT P1, PT, PT, PT, UP5, 0x80, 0x8 ;  /* 0x000000000008781c */ /* 0x000fe20003f2f058 */
[----:B------:R-:W-:Y:S01]  /*1990*/  IMAD.MOV.U32 R12, RZ, RZ, 0x1 ;  /* 0x00000001ff0c7424 */ /* 0x000fe200078e00ff */
[----:B------:R-:W-:Y:S02]  /*19a0*/  ISETP.NE.AND P2, PT, R0, RZ, P3 ;  /* 0x000000ff0000720c */ /* 0x000fe40001f45270 */
[----:B------:R-:W-:Y:S02]  /*19b0*/  CS2R R10, SRZ ;  /* 0x00000000000a7805 */ /* 0x000fe4000001ff00 */
[----:B------:R-:W-:Y:S01]  /*19c0*/  PLOP3.LUT P1, PT, P1, PT, PT, 0x8, 0x80 ;  /* 0x000000000080781c */ /* 0x000fe20000f2e170 */
[----:B------:R-:W-:Y:S01]  /*19d0*/  IMAD.MOV.U32 R9, RZ, RZ, RZ ;  /* 0x000000ffff097224 */ /* 0x000fe200078e00ff */
[----:B------:R-:W3:Y:S01]  /*19e0*/  LDCU UR41, c[0x0][0x370] ;  /* 0x00006e00ff2977ac */ /* 0x000ee20008000800 */
[----:B------:R-:W-:Y:S01]  /*19f0*/  IMAD.MOV.U32 R8, RZ, RZ, 0x1 ;  /* 0x00000001ff087424 */ /* 0x000fe200078e00ff */
[----:B------:R-:W4:Y:S01]  /*1a00*/  LDCU.64 UR30, c[0x0][0x348] ;  /* 0x00006900ff1e77ac */ /* 0x000f220008000a00 */
[----:B------:R-:W-:Y:S01]  /*1a10*/  UIADD3 UR46, UPT, UPT, UR49, UR32, URZ ;  /* 0x00000020312e7290 */ /* 0x000fe2000fffe0ff */
[----:B------:R-:W1:Y:S01]  /*1a20*/  LDCU UR40, c[0x0][0x374] ;  /* 0x00006e80ff2877ac */ /* 0x000e620008000800 */
[----:B--2---:R-:W-:-:S02]  /*1a30*/  UIADD3 UR5, UPT, UPT, UR6, 0x3f, URZ ;  /* 0x0000003f06057890 */ /* 0x004fc4000fffe0ff */
[----:B------:R-:W-:Y:S02]  /*1a40*/  UIADD3 UR50, UPT, UPT, UR6, 0x7e, URZ ;  /* 0x0000007e06327890 */ /* 0x000fe4000fffe0ff */
[----:B------:R-:W-:Y:S01]  /*1a50*/  USHF.R.S32.HI UR4, URZ, 0x1f, UR5 ;  /* 0x0000001fff047899 */ /* 0x000fe20008011405 */
[----:B------:R-:W-:-:S03]  /*1a60*/  UMOV UR7, URZ ;  /* 0x000000ff00077c82 */ /* 0x000fc60008000000 */
[----:B------:R-:W-:Y:S02]  /*1a70*/  ULEA.HI UR4, UR4, UR5, URZ, 0x6 ;  /* 0x0000000504047291 */ /* 0x000fe4000f8f30ff */
[----:B------:R-:W-:Y:S02]  /*1a80*/  UIADD3 UR5, UPT, UPT, UR6, -0x1, URZ ;  /* 0xffffffff06057890 */ /* 0x000fe4000fffe0ff */
[----:B------:R-:W-:Y:S02]  /*1a90*/  USHF.R.S32.HI UR43, URZ, 0x6, UR4 ;  /* 0x00000006ff2b7899 */ /* 0x000fe40008011404 */
[----:B------:R-:W-:Y:S02]  /*1aa0*/  UISETP.GE.U32.AND UP1, UPT, UR5, -0x7f, UPT ;  /* 0xffffff810500788c */ /* 0x000fe4000bf26070 */
[----:B------:R-:W-:-:S04]  /*1ab0*/  UISETP.LT.U32.AND UP0, UPT, UR43, 0x7, UPT ;  /* 0x000000072b00788c */ /* 0x000fc8000bf01070 */
[----:B------:R-:W-:Y:S02]  /*1ac0*/  USEL UR42, UR43, 0x7, UP0 ;  /* 0x000000072b2a7887 */ /* 0x000fe40008000000 */
[----:B------:R-:W-:Y:S02]  /*1ad0*/  UISETP.NE.AND UP0, UPT, UR25, URZ, UPT ;  /* 0x000000ff1900728c */ /* 0x000fe4000bf05270 */
[----:B------:R-:W-:Y:S02]  /*1ae0*/  UIADD3 UR4, UPT, UPT, UR42, -0x1, URZ ;  /* 0xffffffff2a047890 */ /* 0x000fe4000fffe0ff */
[----:B------:R-:W-:Y:S02]  /*1af0*/  @UP1 UIADD3 UR4, UPT, UPT, UR42, URZ, URZ ;  /* 0x000000ff2a041290 */ /* 0x000fe4000fffe0ff */
[----:B------:R-:W-:Y:S02]  /*1b00*/  USEL UR25, UR52, 0x2, UP0 ;  /* 0x0000000234197887 */ /* 0x000fe40008000000 */
[----:B------:R-:W-:-:S02]  /*1b10*/  UIADD3 UR48, UPT, UPT, UR43, -UR42, URZ ;  /* 0x8000002a2b307290 */ /* 0x000fc4000fffe0ff */
[----:B------:R-:W-:Y:S02]  /*1b20*/  UIADD3 UR37, UPT, UPT, UR4, 0x1, URZ ;  /* 0x0000000104257890 */ /* 0x000fe4000fffe0ff */
[----:B-1-34-:R-:W-:-:S12]  /*1b30*/  UIADD3 UR44, UPT, UPT, -UR4, URZ, URZ ;  /* 0x000000ff042c7290 */ /* 0x01afd8000fffe1ff */
.L_x_42:
[----:B------:R-:W-:Y:S01]  /*1b40*/  UISETP.NE.AND UP0, UPT, UR47, URZ, UPT ;  /* 0x000000ff2f00728c */ /* 0x000fe2000bf05270 */
[----:B------:R-:W1:Y:S08]  /*1b50*/  S2UR UR47, SR_CgaCtaId ;  /* 0x00000000002f79c3 */ /* 0x000e700000008800 */
[----:B------:R-:W-:Y:S05]  /*1b60*/  BRA.U UP0, `(.L_x_23) ;  /* 0x0000000100347547 */ /* 0x000fea000b800000 */
[----:B------:R-:W2:Y:S01]  /*1b70*/  S2R R0, SR_CgaCtaId ;  /* 0x0000000000007919 */ /* 0x000ea20000008800 */
[----:B------:R-:W-:-:S04]  /*1b80*/  MOV R2, 0x400 ;  /* 0x0000040000027802 */ /* 0x000fc80000000f00 */
[----:B--2---:R-:W-:Y:S02]  /*1b90*/  LEA R0, R0, R2, 0x18 ;  /* 0x0000000200007211 */ /* 0x004fe400078ec0ff */
[----:B------:R-:W-:-:S03]  /*1ba0*/  SHF.L.U32 R2, R8, 0x1f, RZ ;  /* 0x0000001f08027819 */ /* 0x000fc600000006ff */
[----:B------:R-:W-:-:S04]  /*1bb0*/  IMAD R0, R9, 0x8, R0 ;  /* 0x0000000809007824 */ /* 0x000fc800078e0200 */
[----:B------:R-:W2:Y:S02]  /*1bc0*/  SYNCS.PHASECHK.TRANS64.TRYWAIT P0, [R0+URZ+0x130], R2 ;  /* 0x00013002000075a7 */ /* 0x000ea400080011ff */
[----:B--2---:R-:W-:Y:S05]  /*1bd0*/  @!P0 BRA `(.L_x_24) ;  /* 0x0000007400588947 */ /* 0x004fea0003800000 */
.L_x_152:
[----:B------:R-:W-:Y:S01]  /*1be0*/  VIADD R9, R9, 0x1 ;  /* 0x0000000109097836 */ /* 0x000fe20000000000 */
[----:B------:R2:W-:Y:S04]  /*1bf0*/  SYNCS.ARRIVE.TRANS64.A1T0 RZ, [R0+URZ+0x120], RZ ;  /* 0x000120ff00ff79a7 */ /* 0x0005e800081000ff */
[----:B------:R-:W-:-:S04]  /*1c00*/  ISETP.NE.AND P0, PT, R9, 0x2, PT ;  /* 0x000000020900780c */ /* 0x000fc80003f05270 */
[----:B------:R-:W-:Y:S02]  /*1c10*/  SEL R9, R9, RZ, P0 ;  /* 0x000000ff09097207 */ /* 0x000fe40000000000 */
[----:B--2---:R-:W-:-:S04]  /*1c20*/  SEL R0, RZ, 0x1, P0 ;  /* 0x00000001ff007807 */ /* 0x004fc80000000000 */
[----:B------:R-:W-:-:S07]  /*1c30*/  LOP3.LUT R8, R8, R0, RZ, 0x3c, !PT ;  /* 0x0000000008087212 */ /* 0x000fce00078e3cff */
.L_x_23:
[----:B------:R-:W-:Y:S01]  /*1c40*/  UMOV UR6, 0x400 ;  /* 0x0000040000067882 */ /* 0x000fe20000000000 */
[----:B------:R-:W-:Y:S01]  /*1c50*/  UISETP.GE.U32.AND UP0, UPT, UR50, 0x7f, UPT ;  /* 0x0000007f3200788c */ /* 0x000fe2000bf06070 */
[----:B------:R-:W-:Y:S01]  /*1c60*/  SHF.L.U32 R0, R12, 0x1f, RZ ;  /* 0x0000001f0c007819 */ /* 0x000fe200000006ff */
[----:B-1----:R-:W-:Y:S02]  /*1c70*/  ULEA UR6, UR47, UR6, 0x18 ;  /* 0x000000062f067291 */ /* 0x002fe4000f8ec0ff */
[----:B------:R-:W-:Y:S02]  /*1c80*/  ULEA UR11, UR20, UR46, 0x7 ;  /* 0x0000002e140b7291 */ /* 0x000fe4000f8e38ff */
[----:B------:R-:W-:Y:S01]  /*1c90*/  ULEA UR4, UR7, UR6, 0x3 ;  /* 0x0000000607047291 */ /* 0x000fe2000f8e18ff */
[----:B------:R-:W-:-:S08]  /*1ca0*/  UMOV UR13, URZ ;  /* 0x000000ff000d7c82 */ /* 0x000fd00008000000 */
[----:B------:R1:W2:Y:S01]  /*1cb0*/  SYNCS.PHASECHK.TRANS64.TRYWAIT P0, [UR4+0x38], R0 ;  /* 0x00003800ff0075a7 */ /* 0x0002a20008001104 */
[----:B------:R-:W-:-:S04]  /*1cc0*/  ULEA.HI UR4, UR28, UR28, URZ, 0x1 ;  /* 0x0000001c1c047291 */ /* 0x000fc8000f8f08ff */
[----:B------:R-:W-:-:S04]  /*1cd0*/  USHF.L.U32 UR4, UR4, 0x6, URZ ;  /* 0x0000000604047899 */ /* 0x000fc800080006ff */
[----:B------:R-:W-:Y:S01]  /*1ce0*/  ULOP3.LUT UR34, UR49, 0xffffff80, UR4, 0xf8, !UPT ;  /* 0xffffff8031227892 */ /* 0x000fe2000f8ef804 */
[----:B------:R-:W-:Y:S11]  /*1cf0*/  BRA.U !UP0, `(.L_x_25) ;  /* 0x0000000108d87547 */ /* 0x000ff6000b800000 */
[----:B------:R-:W-:Y:S01]  /*1d00*/  UMOV UR18, UR44 ;  /* 0x0000002c00127c82 */ /* 0x000fe20008000000 */
[----:B------:R-:W-:Y:S01]  /*1d10*/  UMOV UR4, UR7 ;  /* 0x0000000700047c82 */ /* 0x000fe20008000000 */
[----:B------:R-:W-:Y:S01]  /*1d20*/  UMOV UR10, URZ ;  /* 0x000000ff000a7c82 */ /* 0x000fe20008000000 */
[----:B------:R-:W-:-:S05]  /*1d30*/  UMOV UR35, UR29 ;  /* 0x0000001d00237c82 */ /* 0x000fca0008000000 */
.L_x_31:
[----:B------:R-:W-:Y:S01]  /*1d40*/  ULEA UR33, UR4, UR6, 0x3 ;  /* 0x0000000604217291 */ /* 0x000fe2000f8e18ff */
[----:B------:R-:W-:Y:S01]  /*1d50*/  @P3 MOV R2, 0x8000 ;  /* 0x0000800000023802 */ /* 0x000fe20000000f00 */
[----:B--2-4-:R-:W-:Y:S10]  /*1d60*/  @P0 BRA `(.L_x_26) ;  /* 0x00000000000c0947 */ /* 0x014ff40003800000 */
[----:B------:R-:W-:-:S04]  /*1d70*/  SHF.L.U32 R3, R12, 0x1f, RZ ;  /* 0x0000001f0c037819 */ /* 0x000fc800000006ff */
[----:B------:R-:W2:Y:S02]  /*1d80*/  SYNCS.PHASECHK.TRANS64.TRYWAIT P0, [UR33+0x38], R3 ;  /* 0x00003803ff0075a7 */ /* 0x000ea40008001121 */
[----:B--2---:R-:W-:Y:S05]  /*1d90*/  @!P0 BRA `(.L_x_27) ;  /* 0x0000007000fc8947 */ /* 0x004fea0003800000 */
.L_x_26:
[----:B------:R2:W-:Y:S01]  /*1da0*/  @P3 SYNCS.ARRIVE.TRANS64 RZ, [UR33], R2 ;  /* 0x00000002ffff39a7 */ /* 0x0005e20008000021 */
[----:B------:R-:W-:Y:S02]  /*1db0*/  ULOP3.LUT UR5, UR25, 0x2, URZ, 0xfc, !UPT ;  /* 0x0000000219057892 */ /* 0x000fe4000f8efcff */
[----:B------:R-:W-:Y:S02]  /*1dc0*/  UIADD3 UR18, UPT, UPT, UR18, 0x1, URZ ;  /* 0x0000000112127890 */ /* 0x000fe4000fffe0ff */
[----:B------:R-:W-:Y:S02]  /*1dd0*/  UISETP.NE.AND UP0, UPT, UR5, 0x2, UPT ;  /* 0x000000020500788c */ /* 0x000fe4000bf05270 */
[----:B------:R-:W-:-:S07]  /*1de0*/  UISETP.NE.AND UP2, UPT, UR18, 0x1, UPT ;  /* 0x000000011200788c */ /* 0x000fce000bf45270 */
[----:B------:R-:W-:Y:S05]  /*1df0*/  BRA.U UP0, `(.L_x_28) ;  /* 0x0000000100047547 */ /* 0x000fea000b800000 */
[----:B------:R-:W-:Y:S05]  /*1e00*/  BPT.TRAP 0x1 ;  /* 0x000000040000795c */ /* 0x000fea0000300000 */
.L_x_28:
[----:B------:R-:W-:Y:S04]  /*1e10*/  BSSY.RECONVERGENT B0, `(.L_x_29) ;  /* 0x0000003000007945 */ /* 0x000fe80003800200 */
[----:B------:R-:W-:Y:S05]  /*1e20*/  @!P2 BRA `(.L_x_30) ;  /* 0x000000000004a947 */ /* 0x000fea0003800000 */
[----:B------:R-:W-:Y:S05]  /*1e30*/  BPT.TRAP 0x1 ;  /* 0x000000040000795c */ /* 0x000fea0000300000 */
.L_x_30:
[----:B------:R-:W-:Y:S05]  /*1e40*/  BSYNC.RECONVERGENT B0 ;  /* 0x0000000000007941 */ /* 0x000fea0003800200 */
.L_x_29:
[----:B------:R-:W-:Y:S02]  /*1e50*/  UIADD3 UR5, UPT, UPT, UR4, 0x1, URZ ;  /* 0x0000000104057890 */ /* 0x000fe4000fffe0ff */
[----:B------:R-:W-:Y:S02]  /*1e60*/  USHF.L.U32 UR4, UR4, 0xc, URZ ;  /* 0x0000000c04047899 */ /* 0x000fe400080006ff */
[----:B------:R-:W-:Y:S02]  /*1e70*/  UISETP.NE.AND UP0, UPT, UR5, 0x7, UPT ;  /* 0x000000070500788c */ /* 0x000fe4000bf05270 */
[----:B------:R-:W-:Y:S02]  /*1e80*/  ULOP3.LUT UR32, UR27, UR4, URZ, 0xfc, !UPT ;  /* 0x000000041b207292 */ /* 0x000fe4000f8efcff */
[----:B------:R-:W-:Y:S02]  /*1e90*/  USEL UR8, URZ, 0x1, UP0 ;  /* 0x00000001ff087887 */ /* 0x000fe40008000000 */
[----:B------:R-:W-:-:S02]  /*1ea0*/  USEL UR7, UR5, URZ, UP0 ;  /* 0x000000ff05077287 */ /* 0x000fc40008000000 */
[----:B------:R-:W-:Y:S02]  /*1eb0*/  UIADD3 UR16, UP1, UPT, UR30, 0x80, URZ ;  /* 0x000000801e107890 */ /* 0x000fe4000ff3e0ff */
[----:B------:R-:W-:Y:S01]  /*1ec0*/  ULEA UR5, UR7, UR6, 0x3 ;  /* 0x0000000607057291 */ /* 0x000fe2000f8e18ff */
[----:B------:R-:W-:Y:S01]  /*1ed0*/  LOP3.LUT R12, R12, UR8, RZ, 0x3c, !PT ;  /* 0x000000080c0c7c12 */ /* 0x000fe2000f8e3cff */
[----:B------:R-:W-:Y:S02]  /*1ee0*/  ULOP3.LUT UR8, UR26, UR4, URZ, 0xfc, !UPT ;  /* 0x000000041a087292 */ /* 0x000fe4000f8efcff */
[----:B------:R-:W-:Y:S01]  /*1ef0*/  ULEA UR32, UR32, UR6, 0x1 ;  /* 0x0000000620207291 */ /* 0x000fe2000f8e08ff */
[----:B-1----:R-:W-:Y:S01]  /*1f00*/  SHF.L.U32 R0, R12, 0x1f, RZ ;  /* 0x0000001f0c007819 */ /* 0x002fe200000006ff */
[----:B------:R-:W-:Y:S02]  /*1f10*/  UIADD3 UR14, UP0, UPT, UR30, 0x180, URZ ;  /* 0x000001801e0e7890 */ /* 0x000fe4000ff1e0ff */
[----:B------:R-:W-:Y:S01]  /*1f20*/  ULEA UR8, UR8, UR6, 0x1 ;  /* 0x0000000608087291 */ /* 0x000fe2000f8e08ff */
[----:B------:R3:W4:Y:S01]  /*1f30*/  SYNCS.PHASECHK.TRANS64.TRYWAIT P0, [UR5+0x38], R0 ;  /* 0x00003800ff0075a7 */ /* 0x0007220008001105 */
[----:B------:R-:W-:-:S02]  /*1f40*/  ULOP3.LUT UR33, UR33, 0xfefffff8, URZ, 0xc0, !UPT ;  /* 0xfefffff821217892 */ /* 0x000fc4000f8ec0ff */
[----:B------:R-:W-:Y:S02]  /*1f50*/  UIADD3.X UR17, UPT, UPT, URZ, UR31, URZ, UP1, !UPT ;  /* 0x0000001fff117290 */ /* 0x000fe40008ffe4ff */
[----:B------:R-:W-:Y:S02]  /*1f60*/  UIADD3 UR32, UPT, UPT, UR32, 0x4300, URZ ;  /* 0x0000430020207890 */ /* 0x000fe4000fffe0ff */
[----:B------:R-:W-:Y:S02]  /*1f70*/  UPRMT UR5, URZ, 0x5410, UR24 ;  /* 0x00005410ff057896 */ /* 0x000fe40008000018 */
[----:B------:R-:W-:Y:S02]  /*1f80*/  UIADD3 UR8, UPT, UPT, UR8, 0x12300, URZ ;  /* 0x0001230008087890 */ /* 0x000fe4000fffe0ff */
[----:B------:R-:W-:Y:S02]  /*1f90*/  UIADD3.X UR15, UPT, UPT, URZ, UR31, URZ, UP0, !UPT ;  /* 0x0000001fff0f7290 */ /* 0x000fe400087fe4ff */
[----:B------:R-:W-:Y:S01]  /*1fa0*/  UPRMT UR4, URZ, 0x5410, UR21 ;  /* 0x00005410ff047896 */ /* 0x000fe20008000015 */
[----:B------:R-:W-:Y:S01]  /*1fb0*/  UMOV UR22, 0x0 ;  /* 0x0000000000167882 */ /* 0x000fe20000000000 */
[----:B------:R-:W-:Y:S01]  /*1fc0*/  UMOV UR23, 0x10000000 ;  /* 0x1000000000177882 */ /* 0x000fe20000000000 */
[----:B------:R-:W-:Y:S01]  /*1fd0*/  UMOV UR12, UR36 ;  /* 0x00000024000c7c82 */ /* 0x000fe20008000000 */
[----:B------:R-:W-:Y:S01]  /*1fe0*/  UMOV UR9, UR33 ;  /* 0x0000002100097c82 */ /* 0x000fe20008000000 */
[----:B------:R1:W-:Y:S01]  /*1ff0*/  UTMALDG.3D.MULTICAST.2CTA [UR32], [UR16], UR5, desc[UR22] ;  /* 0x00001620100073b4 */ /* 0x0003e20008211805 */
[----:B------:R-:W-:-:S03]  /*2000*/  UMOV UR13, UR37 ;  /* 0x00000025000d7c82 */ /* 0x000fc60008000000 */
[----:B------:R2:W-:Y:S01]  /*2010*/  UTMALDG.3D.MULTICAST.2CTA [UR8], [UR14], UR4, desc[UR22] ;  /* 0x000016080e0073b4 */ /* 0x0005e20008211804 */
[----:B-1----:R-:W-:Y:S02]  /*2020*/  UIADD3 UR35, UPT, UPT, UR35, 0x40, URZ ;  /* 0x0000004023237890 */ /* 0x002fe4000fffe0ff */
[----:B--2---:R-:W-:Y:S01]  /*2030*/  UIADD3 UR10, UPT, UPT, UR10, 0x40, URZ ;  /* 0x000000400a0a7890 */ /* 0x004fe2000fffe0ff */
[----:B------:R-:W-:Y:S01]  /*2040*/  UMOV UR4, UR7 ;  /* 0x0000000700047c82 */ /* 0x000fe20008000000 */
[----:B---3--:R-:W-:Y:S10]  /*2050*/  BRA.U UP2, `(.L_x_31) ;  /* 0xfffffffd02387547 */ /* 0x008ff4000b83ffff */
.L_x_25:
[----:B------:R-:W-:Y:S01]  /*2060*/  ULEA UR4, UR7, UR6, 0x3 ;  /* 0x0000000607047291 */ /* 0x000fe2000f8e18ff */
[----:B-1----:R-:W-:Y:S01]  /*2070*/  SHF.L.U32 R0, R12, 0x1f, RZ ;  /* 0x0000001f0c007819 */ /* 0x002fe200000006ff */
[----:B------:R-:W-:Y:S01]  /*2080*/  @!P1 SYNCS.ARRIVE.TRANS64.A1T0 RZ, [UR6+0xb8], RZ ;  /* 0x0000b8ffffff99a7 */ /* 0x000fe20008100006 */
[----:B------:R-:W-:-:S06]  /*2090*/  UISETP.GT.AND UP0, UPT, UR43, UR42, UPT ;  /* 0x0000002a2b00728c */ /* 0x000fcc000bf04270 */
[----:B--2-4-:R1:W2:Y:S03]  /*20a0*/  SYNCS.PHASECHK.TRANS64.TRYWAIT P0, [UR4+0x38], R0 ;  /* 0x00003800ff0075a7 */ /* 0x0142a60008001104 */
[----:B------:R-:W-:Y:S05]  /*20b0*/  BRA.U !UP0, `(.L_x_32) ;  /* 0x0000000108d47547 */ /* 0x000fea000b800000 */
[----:B------:R-:W-:Y:S01]  /*20c0*/  UIADD3 UR28, UPT, UPT, UR48, UR13, URZ ;  /* 0x0000000d301c7290 */ /* 0x000fe2000fffe0ff */
[----:B------:R-:W-:-:S11]  /*20d0*/  UMOV UR4, UR7 ;  /* 0x0000000700047c82 */ /* 0x000fd60008000000 */
.L_x_38:
[----:B------:R-:W-:Y:S01]  /*20e0*/  ULEA UR17, UR4, UR6, 0x3 ;  /* 0x0000000604117291 */ /* 0x000fe2000f8e18ff */
[----:B--2---:R-:W-:Y:S01]  /*20f0*/  @P3 MOV R2, 0x8000 ;  /* 0x0000800000023802 */ /* 0x004fe20000000f00 */
[----:B--2-4-:R-:W-:Y:S10]  /*2100*/  @P0 BRA `(.L_x_33) ;  /* 0x00000000000c0947 */ /* 0x014ff40003800000 */
[----:B------:R-:W-:-:S04]  /*2110*/  SHF.L.U32 R3, R12, 0x1f, RZ ;  /* 0x0000001f0c037819 */ /* 0x000fc800000006ff */
[----:B------:R-:W2:Y:S02]  /*2120*/  SYNCS.PHASECHK.TRANS64.TRYWAIT P0, [UR17+0x38], R3 ;  /* 0x00003803ff0075a7 */ /* 0x000ea40008001111 */
[----:B--2---:R-:W-:Y:S05]  /*2130*/  @!P0 BRA `(.L_x_34) ;  /* 0x00000070002c8947 */ /* 0x004fea0003800000 */
.L_x_33:
[----:B------:R2:W-:Y:S01]  /*2140*/  @P3 SYNCS.ARRIVE.TRANS64 RZ, [UR17], R2 ;  /* 0x00000002ffff39a7 */ /* 0x0005e20008000011 */
[----:B------:R-:W-:-:S04]  /*2150*/  ULOP3.LUT UR5, UR25, 0x2, URZ, 0xfc, !UPT ;  /* 0x0000000219057892 */ /* 0x000fc8000f8efcff */
[----:B------:R-:W-:-:S09]  /*2160*/  UISETP.NE.AND UP0, UPT, UR5, 0x2, UPT ;  /* 0x000000020500788c */ /* 0x000fd2000bf05270 */
[----:B------:R-:W-:Y:S05]  /*2170*/  BRA.U UP0, `(.L_x_35) ;  /* 0x0000000100047547 */ /* 0x000fea000b800000 */
[----:B------:R-:W-:Y:S05]  /*2180*/  BPT.TRAP 0x1 ;  /* 0x000000040000795c */ /* 0x000fea0000300000 */
.L_x_35:
[----:B------:R-:W-:Y:S04]  /*2190*/  BSSY.RECONVERGENT B0, `(.L_x_36) ;  /* 0x0000003000007945 */ /* 0x000fe80003800200 */
[----:B------:R-:W-:Y:S05]  /*21a0*/  @!P2 BRA `(.L_x_37) ;  /* 0x000000000004a947 */ /* 0x000fea0003800000 */
[----:B------:R-:W-:Y:S05]  /*21b0*/  BPT.TRAP 0x1 ;  /* 0x000000040000795c */ /* 0x000fea0000300000 */
.L_x_37:
[----:B------:R-:W-:Y:S05]  /*21c0*/  BSYNC.RECONVERGENT B0 ;  /* 0x0000000000007941 */ /* 0x000fea0003800200 */
.L_x_36:
[----:B------:R-:W-:Y:S02]  /*21d0*/  UIADD3 UR5, UPT, UPT, UR4, 0x1, URZ ;  /* 0x0000000104057890 */ /* 0x000fe4000fffe0ff */
[----:B------:R-:W-:Y:S02]  /*21e0*/  USHF.L.U32 UR4, UR4, 0xc, URZ ;  /* 0x0000000c04047899 */ /* 0x000fe400080006ff */
[----:B------:R-:W-:Y:S02]  /*21f0*/  UISETP.NE.AND UP0, UPT, UR5, 0x7, UPT ;  /* 0x000000070500788c */ /* 0x000fe4000bf05270 */
[----:B------:R-:W-:Y:S02]  /*2200*/  USHF.L.U32 UR10, UR13, 0x6, URZ ;  /* 0x000000060d0a7899 */ /* 0x000fe400080006ff */
[----:B------:R-:W-:Y:S02]  /*2210*/  USEL UR8, URZ, 0x1, UP0 ;  /* 0x00000001ff087887 */ /* 0x000fe40008000000 */
[----:B------:R-:W-:-:S02]  /*2220*/  USEL UR7, UR5, URZ, UP0 ;  /* 0x000000ff05077287 */ /* 0x000fc40008000000 */
[----:B------:R-:W-:Y:S02]  /*2230*/  UIADD3 UR22, UP0, UPT, UR30, 0x180, URZ ;  /* 0x000001801e167890 */ /* 0x000fe4000ff1e0ff */
[----:B------:R-:W-:Y:S01]  /*2240*/  ULEA UR5, UR7, UR6, 0x3 ;  /* 0x0000000607057291 */ /* 0x000fe2000f8e18ff */
[----:B------:R-:W-:Y:S01]  /*2250*/  LOP3.LUT R12, R12, UR8, RZ, 0x3c, !PT ;  /* 0x000000080c0c7c12 */ /* 0x000fe2000f8e3cff */
[----:B------:R-:W-:Y:S02]  /*2260*/  UIADD3 UR13, UPT, UPT, UR13, 0x1, URZ ;  /* 0x000000010d0d7890 */ /* 0x000fe4000fffe0ff */
[----:B------:R-:W-:Y:S01]  /*2270*/  UIADD3 UR14, UP1, UPT, UR30, 0x80, URZ ;  /* 0x000000801e0e7890 */ /* 0x000fe2000ff3e0ff */
[----:B-1----:R-:W-:Y:S01]  /*2280*/  SHF.L.U32 R0, R12, 0x1f, RZ ;  /* 0x0000001f0c007819 */ /* 0x002fe200000006ff */
[----:B------:R-:W-:Y:S02]  /*2290*/  UIADD3.X UR23, UPT, UPT, URZ, UR31, URZ, UP0, !UPT ;  /* 0x0000001fff177290 */ /* 0x000fe400087fe4ff */
[----:B------:R-:W-:Y:S01]  /*22a0*/  UISETP.NE.AND UP0, UPT, UR13, UR28, UPT ;  /* 0x0000001c0d00728c */ /* 0x000fe2000bf05270 */
[----:B------:R3:W4:Y:S01]  /*22b0*/  SYNCS.PHASECHK.TRANS64.TRYWAIT P0, [UR5+0x38], R0 ;  /* 0x00003800ff0075a7 */ /* 0x0007220008001105 */
[----:B------:R-:W-:-:S02]  /*22c0*/  ULOP3.LUT UR5, UR27, UR4, URZ, 0xfc, !UPT ;  /* 0x000000041b057292 */ /* 0x000fc4000f8efcff */
[----:B------:R-:W-:Y:S02]  /*22d0*/  ULOP3.LUT UR4, UR26, UR4, URZ, 0xfc, !UPT ;  /* 0x000000041a047292 */ /* 0x000fe4000f8efcff */
[----:B------:R-:W-:Y:S02]  /*22e0*/  ULEA UR5, UR5, UR6, 0x1 ;  /* 0x0000000605057291 */ /* 0x000fe4000f8e08ff */
[----:B------:R-:W-:Y:S02]  /*22f0*/  ULEA UR4, UR4, UR6, 0x1 ;  /* 0x0000000604047291 */ /* 0x000fe4000f8e08ff */
[----:B------:R-:W-:Y:S02]  /*2300*/  UIADD3 UR16, UPT, UPT, UR5, 0x4300, URZ ;  /* 0x0000430005107890 */ /* 0x000fe4000fffe0ff */
[----:B------:R-:W-:Y:S02]  /*2310*/  ULOP3.LUT UR17, UR17, 0xfefffff8, URZ, 0xc0, !UPT ;  /* 0xfefffff811117892 */ /* 0x000fe4000f8ec0ff */
[----:B------:R-:W-:-:S02]  /*2320*/  ULOP3.LUT UR19, UR29, UR10, URZ, 0xfc, !UPT ;  /* 0x0000000a1d137292 */ /* 0x000fc4000f8efcff */
[----:B------:R-:W-:Y:S02]  /*2330*/  UIADD3.X UR15, UPT, UPT, URZ, UR31, URZ, UP1, !UPT ;  /* 0x0000001fff0f7290 */ /* 0x000fe40008ffe4ff */
[----:B------:R-:W-:Y:S02]  /*2340*/  UPRMT UR5, URZ, 0x5410, UR24 ;  /* 0x00005410ff057896 */ /* 0x000fe40008000018 */
[----:B------:R-:W-:Y:S02]  /*2350*/  UIADD3 UR8, UPT, UPT, UR4, 0x12300, URZ ;  /* 0x0001230004087890 */ /* 0x000fe4000fffe0ff */
[----:B------:R-:W-:Y:S01]  /*2360*/  UPRMT UR4, URZ, 0x5410, UR21 ;  /* 0x00005410ff047896 */ /* 0x000fe20008000015 */
[----:B------:R-:W-:Y:S01]  /*2370*/  UMOV UR32, 0x0 ;  /* 0x0000000000207882 */ /* 0x000fe20000000000 */
[----:B------:R-:W-:Y:S01]  /*2380*/  UMOV UR33, 0x10000000 ;  /* 0x1000000000217882 */ /* 0x000fe20000000000 */
[----:B------:R-:W-:Y:S01]  /*2390*/  UMOV UR18, UR34 ;  /* 0x0000002200127c82 */ /* 0x000fe20008000000 */
[----:B------:R-:W-:Y:S01]  /*23a0*/  UMOV UR20, UR36 ;  /* 0x0000002400147c82 */ /* 0x000fe20008000000 */
[----:B------:R-:W-:Y:S01]  /*23b0*/  UMOV UR12, UR36 ;  /* 0x00000024000c7c82 */ /* 0x000fe20008000000 */
[----:B------:R-:W-:Y:S01]  /*23c0*/  UMOV UR9, UR17 ;  /* 0x0000001100097c82 */ /* 0x000fe20008000000 */
[----:B------:R-:W-:Y:S02]  /*23d0*/  UTMALDG.3D.MULTICAST.2CTA [UR16], [UR14], UR5, desc[UR32] ;  /* 0x000020100e0073b4 */ /* 0x000fe40008211805 */
[----:B------:R1:W-:Y:S02]  /*23e0*/  UTMALDG.3D.MULTICAST.2CTA [UR8], [UR22], UR4, desc[UR32] ;  /* 0x00002008160073b4 */ /* 0x0003e40008211804 */
[----:B-1----:R-:W-:Y:S01]  /*23f0*/  UMOV UR4, UR7 ;  /* 0x0000000700047c82 */ /* 0x002fe20008000000 */
[----:B---3--:R-:W-:Y:S05]  /*2400*/  BRA.U UP0, `(.L_x_38) ;  /* 0xfffffffd00347547 */ /* 0x008fea000b83ffff */
.L_x_32:
[C---:B------:R-:W-:Y:S01]  /*2410*/  LEA R3, R11.reuse, UR6, 0x3 ;  /* 0x000000060b037c11 */ /* 0x040fe2000f8e18ff */
[----:B------:R-:W-:Y:S01]  /*2420*/  NOP ;  /* 0x0000000000007918 */ /* 0x000fe20000000000 */
[----:B-1----:R-:W-:Y:S02]  /*2430*/  SHF.L.U32 R0, R10, 0x1f, RZ ;  /* 0x0000001f0a007819 */ /* 0x002fe400000006ff */
[----:B------:R-:W-:Y:S02]  /*2440*/  LEA R4, R11, UR6, 0x4 ;  /* 0x000000060b047c11 */ /* 0x000fe4000f8e20ff */
[----:B--2-4-:R-:W1:Y:S02]  /*2450*/  SYNCS.PHASECHK.TRANS64.TRYWAIT P0, [R3+URZ+0xc0], R0 ;  /* 0x0000c000030075a7 */ /* 0x014e6400080011ff */
[----:B-1----:R-:W-:Y:S05]  /*2460*/  @!P0 BRA `(.L_x_39) ;  /* 0x0000006c00788947 */ /* 0x002fea0003800000 */
.L_x_155:
[----:B------:R-:W2:Y:S01]  /*2470*/  LDS.128 R4, [R4+0x150] ;  /* 0x0001500004047984 */ /* 0x000ea20000000c00 */
[----:B------:R-:W-:Y:S01]  /*2480*/  UISETP.GE.AND UP0, UPT, UR45, 0x1, UPT ;  /* 0x000000012d00788c */ /* 0x000fe2000bf06270 */
[----:B------:R-:W-:Y:S01]  /*2490*/  @!PT LDS RZ, [RZ] ;  /* 0x00000000fffff984 */ /* 0x000fe20000000800 */
[----:B------:R-:W-:Y:S01]  /*24a0*/  @!PT LDS RZ, [RZ] ;  /* 0x00000000fffff984 */ /* 0x000fe20000000800 */
[----:B------:R-:W-:Y:S01]  /*24b0*/  @!PT LDS RZ, [RZ] ;  /* 0x00000000fffff984 */ /* 0x000fe20000000800 */
[----:B------:R-:W-:Y:S01]  /*24c0*/  @!PT LDS RZ, [RZ] ;  /* 0x00000000fffff984 */ /* 0x000fe20000000800 */
[----:B------:R3:W-:Y:S06]  /*24d0*/  MEMBAR.ALL.CTA ;  /* 0x0000000000007992 */ /* 0x0007ec0000008000 */
[----:B---3--:R-:W3:Y:S01]  /*24e0*/  FENCE.VIEW.ASYNC.S ;  /* 0x00000000000073c6 */ /* 0x008ee20000000000 */
[----:B--2---:R-:W-:-:S13]  /*24f0*/  LOP3.LUT P0, RZ, R6, 0x1, RZ, 0xc0, !PT ;  /* 0x0000000106ff7812 */ /* 0x004fda000780c0ff */
[----:B---3--:R-:W-:Y:S01]  /*2500*/  VOTEU.ANY UP1, P0 ;  /* 0x0000000000ff7886 */ /* 0x008fe20000020100 */
[----:B------:R-:W-:-:S13]  /*2510*/  PLOP3.LUT P0, PT, PT, PT, UP1, 0x80, 0x8 ;  /* 0x000000000008781c */ /* 0x000fda0003f0f018 */
[----:B-1----:R-:W-:Y:S02]  /*2520*/  @P0 LOP3.LUT R0, R5, 0xffff, RZ, 0xc0, !PT ;  /* 0x0000ffff05000812 */ /* 0x002fe400078ec0ff */
[----:B------:R-:W-:Y:S02]  /*2530*/  @P0 MOV R2, R4 ;  /* 0x0000000400020202 */ /* 0x000fe40000000f00 */
[----:B------:R-:W-:Y:S01]  /*2540*/  @P0 R2UR UR5, R0 ;  /* 0x00000000000502ca */ /* 0x000fe200000e0000 */
[----:B------:R-:W-:Y:S01]  /*2550*/  VIADD R0, R3, 0xd0 ;  /* 0x000000d003007836 */ /* 0x000fe20000000000 */
[----:B------:R-:W-:Y:S02]  /*2560*/  @P0 SHF.R.U32.HI R4, RZ, 0x10, R5 ;  /* 0x00000010ff040819 */ /* 0x000fe40000011605 */
[----:B------:R-:W-:Y:S02]  /*2570*/  @P0 R2UR UR8, R2 ;  /* 0x00000000020802ca */ /* 0x000fe400000e0000 */
[----:B------:R-:W-:-:S02]  /*2580*/  PRMT R0, RZ, 0x654, R0 ;  /* 0x00000654ff007816 */ /* 0x000fc40000000000 */
[----:B------:R-:W-:Y:S02]  /*2590*/  @P0 R2UR UR4, R4 ;  /* 0x00000000040402ca */ /* 0x000fe400000e0000 */
[----:B------:R1:W-:Y:S03]  /*25a0*/  SYNCS.ARRIVE.TRANS64.RED.A1T0 RZ, [R0+URZ], RZ ;  /* 0x000000ff00ff79a7 */ /* 0x0003e600081004ff */
[----:B------:R-:W-:-:S04]  /*25b0*/  @UP1 UMOV UR38, UR5 ;  /* 0x0000000500261c82 */ /* 0x000fc80008000000 */
[----:B------:R-:W-:-:S04]  /*25c0*/  @UP1 UMOV UR39, UR8 ;  /* 0x0000000800271c82 */ /* 0x000fc80008000000 */
[----:B------:R-:W-:Y:S01]  /*25d0*/  @UP1 UMOV UR36, UR4 ;  /* 0x0000000400241c82 */ /* 0x000fe20008000000 */
[----:B------:R-:W-:Y:S05]  /*25e0*/  BRA.U !UP0, `(.L_x_40) ;  /* 0x0000000108d47547 */ /* 0x000fea000b800000 */
[----:B------:R-:W2:Y:S01]  /*25f0*/  LDCU.128 UR12, c[0x0][0xb10] ;  /* 0x00016200ff0c77ac */ /* 0x000ea20008000c00 */
[----:B------:R-:W3:Y:S01]  /*2600*/  LDCU UR28, c[0x0][0xb20] ;  /* 0x00016400ff1c77ac */ /* 0x000ee20008000800 */
[----:B------:R-:W4:Y:S01]  /*2610*/  LDCU UR20, c[0x0][0xb0c] ;  /* 0x00016180ff1477ac */ /* 0x000f220008000800 */
[----:B------:R-:W1:Y:S01]  /*2620*/  LDCU.64 UR10, c[0x0][0xb28] ;  /* 0x00016500ff0a77ac */ /* 0x000e620008000a00 */
[----:B------:R-:W-:Y:S02]  /*2630*/  UISETP.NE.AND UP3, UPT, UR45, 0x1, UPT ;  /* 0x000000012d00788c */ /* 0x000fe4000bf65270 */
[----:B--2---:R-:W-:Y:S02]  /*2640*/  UIMAD.WIDE.U32 UR8, UR40, UR15, URZ ;  /* 0x0000000f280872a5 */ /* 0x004fe4000f8e00ff */
[----:B------:R-:W-:Y:S02]  /*2650*/  UIMAD.WIDE.U32 UR4, UR41, UR12, URZ ;  /* 0x0000000c290472a5 */ /* 0x000fe4000f8e00ff */
[----:B------:R-:W-:-:S02]  /*2660*/  UISETP.NE.AND UP0, UPT, UR14, 0x1, UPT ;  /* 0x000000010e00788c */ /* 0x000fc4000bf05270 */
[----:B------:R-:W-:Y:S01]  /*2670*/  UIMAD.WIDE.U32 UR22, UR38, UR15, URZ ;  /* 0x0000000f261672a5 */ /* 0x000fe2000f8e00ff */
[----:B------:R-:W-:Y:S02]  /*2680*/  UMOV UR8, UR9 ;  /* 0x0000000900087c82 */ /* 0x000fe40008000000 */
[----:B------:R-:W-:Y:S01]  /*2690*/  UMOV UR4, UR5 ;  /* 0x0000000500047c82 */ /* 0x000fe20008000000 */
[----:B---3--:R-:W-:Y:S02]  /*26a0*/  USHF.R.U32.HI UR8, URZ, UR28, UR8 ;  /* 0x0000001cff087299 */ /* 0x008fe40008011608 */
[----:B----4-:R-:W-:Y:S02]  /*26b0*/  UISETP.NE.AND UP2, UPT, UR20, 0x1, UPT ;  /* 0x000000011400788c */ /* 0x010fe4000bf45270 */
[----:B------:R-:W-:Y:S02]  /*26c0*/  USHF.R.U32.HI UR4, URZ, UR13, UR4 ;  /* 0x0000000dff047299 */ /* 0x000fe40008011604 */
[----:B------:R-:W-:-:S02]  /*26d0*/  USEL UR5, UR40, UR8, !UP0 ;  /* 0x0000000828057287 */ /* 0x000fc4000c000000 */
[----:B------:R-:W-:Y:S02]  /*26e0*/  USEL UR8, UR41, UR4, !UP2 ;  /* 0x0000000429087287 */ /* 0x000fe4000d000000 */
[----:B-1----:R-:W-:Y:S01]  /*26f0*/  UIMAD.WIDE.U32 UR16, UR5, UR10, URZ ;  /* 0x0000000a051072a5 */ /* 0x002fe2000f8e00ff */
[----:B------:R-:W-:Y:S01]  /*2700*/  UMOV UR4, UR23 ;  /* 0x0000001700047c82 */ /* 0x000fe20008000000 */
[----:B------:R-:W-:Y:S02]  /*2710*/  UIMAD.WIDE.U32 UR18, UR39, UR12, URZ ;  /* 0x0000000c271272a5 */ /* 0x000fe4000f8e00ff */
[----:B------:R-:W-:-:S03]  /*2720*/  UIMAD.WIDE.U32 UR22, UR8, UR10, URZ ;  /* 0x0000000a081672a5 */ /* 0x000fc6000f8e00ff */
[----:B------:R-:W-:Y:S01]  /*2730*/  UMOV UR16, UR17 ;  /* 0x0000001100107c82 */ /* 0x000fe20008000000 */
[----:B------:R-:W-:Y:S02]  /*2740*/  USHF.R.U32.HI UR4, URZ, UR28, UR4 ;  /* 0x0000001cff047299 */ /* 0x000fe40008011604 */
[----:B------:R-:W-:Y:S01]  /*2750*/  @UP3 USHF.R.U32.HI UR5, URZ, UR11, UR16 ;  /* 0x0000000bff053299 */ /* 0x000fe20008011610 */
[----:B------:R-:W-:Y:S01]  /*2760*/  UMOV UR18, UR19 ;  /* 0x0000001300127c82 */ /* 0x000fe20008000000 */
[----:B------:R-:W-:Y:S01]  /*2770*/  UMOV UR22, UR23 ;  /* 0x0000001700167c82 */ /* 0x000fe20008000000 */
[----:B------:R-:W-:Y:S02]  /*2780*/  USHF.R.U32.HI UR13, URZ, UR13, UR18 ;  /* 0x0000000dff0d7299 */ /* 0x000fe40008011612 */
[----:B------:R-:W-:Y:S02]  /*2790*/  USEL UR4, UR38, UR4, !UP0 ;  /* 0x0000000426047287 */ /* 0x000fe4000c000000 */
[----:B------:R-:W-:-:S02]  /*27a0*/  @UP3 USHF.R.U32.HI UR8, URZ, UR11, UR22 ;  /* 0x0000000bff083299 */ /* 0x000fc40008011616 */
[----:B------:R-:W-:Y:S02]  /*27b0*/  UIMAD UR9, UR45, UR5, URZ ;  /* 0x000000052d0972a4 */ /* 0x000fe4000f8e02ff */
[----:B------:R-:W-:Y:S02]  /*27c0*/  USEL UR5, UR39, UR13, !UP2 ;  /* 0x0000000d27057287 */ /* 0x000fe4000d000000 */
[----:B------:R-:W-:Y:S02]  /*27d0*/  UIMAD UR12, UR45, UR8, URZ ;  /* 0x000000082d0c72a4 */ /* 0x000fe4000f8e02ff */
[----:B------:R-:W-:Y:S02]  /*27e0*/  UISETP.GE.AND UP0, UPT, UR4, UR9, UPT ;  /* 0x000000090400728c */ /* 0x000fe4000bf06270 */
[----:B------:R-:W-:Y:S02]  /*27f0*/  UIMAD.WIDE.U32 UR16, UR4, UR10, URZ ;  /* 0x0000000a041072a5 */ /* 0x000fe4000f8e00ff */
[----:B------:R-:W-:-:S02]  /*2800*/  UISETP.GE.OR UP0, UPT, UR5, UR12, UP0 ;  /* 0x0000000c0500728c */ /* 0x000fc40008706670 */
        /* <DEDUP_REMOVED lines=19> */
.L_x_40:
[----:B------:R-:W2:Y:S02]  /*2940*/  LDCU UR4, c[0x0][0xb30] ;  /* 0x00016600ff0477ac */ /* 0x000ea40008000800 */
[----:B--2---:R-:W-:-:S09]  /*2950*/  UISETP.NE.AND UP0, UPT, UR4, 0x1, UPT ;  /* 0x000000010400788c */ /* 0x004fd2000bf05270 */
        /* <DEDUP_REMOVED lines=18> */
.L_x_41:
[----:B------:R-:W-:Y:S01]  /*2a80*/  VIADD R11, R11, 0x1 ;  /* 0x000000010b0b7836 */ /* 0x000fe20000000000 */
[----:B------:R-:W-:Y:S01]  /*2a90*/  R2UR UR4, R52 ;  /* 0x00000000340472ca */ /* 0x000fe200000e0000 */
[----:B------:R-:W-:Y:S01]  /*2aa0*/  UIADD3 UR28, UPT, UPT, UR39, UR63, URZ ;  /* 0x0000003f271c7290 */ /* 0x000fe2000fffe0ff */
[----:B------:R-:W-:Y:S02]  /*2ab0*/  PLOP3.LUT P1, PT, PT, PT, PT, 0x80, 0x8 ;  /* 0x000000000008781c */ /* 0x000fe40003f2f070 */
[----:B------:R-:W-:-:S04]  /*2ac0*/  ISETP.NE.AND P0, PT, R11, 0x2, PT ;  /* 0x000000020b00780c */ /* 0x000fc80003f05270 */
[----:B-1----:R-:W-:Y:S02]  /*2ad0*/  SEL R0, RZ, 0x1, P0 ;  /* 0x00000001ff007807 */ /* 0x002fe40000000000 */
[----:B------:R-:W-:Y:S02]  /*2ae0*/  SEL R11, R11, RZ, P0 ;  /* 0x000000ff0b0b7207 */ /* 0x000fe40000000000 */
[----:B------:R-:W-:Y:S01]  /*2af0*/  LOP3.LUT R10, R10, R0, RZ, 0x3c, !PT ;  /* 0x000000000a0a7212 */ /* 0x000fe200078e3cff */
[----:B------:R-:W-:Y:S01]  /*2b00*/  UIADD3 UR20, UPT, UPT, UR38, UR4, URZ ;  /* 0x0000000426147290 */ /* 0x000fe2000fffe0ff */
[----:B------:R-:W-:Y:S11]  /*2b10*/  BRA.U UP1, `(.L_x_42) ;  /* 0xfffffff101087547 */ /* 0x000ff6000b83ffff */
[----:B------:R-:W-:Y:S01]  /*2b20*/  UIADD3 UR8, UPT, UPT, UR6, 0x38, URZ ;  /* 0x0000003806087890 */ /* 0x000fe2000fffe0ff */
[----:B------:R-:W-:-:S03]  /*2b30*/  SHF.L.U32 R2, R12, 0x1f, RZ ;  /* 0x0000001f0c027819 */ /* 0x000fc600000006ff */
[----:B------:R-:W-:-:S09]  /*2b40*/  ULEA UR4, UR7, UR8, 0x3 ;  /* 0x0000000807047291 */ /* 0x000fd2000f8e18ff */
[----:B------:R-:W1:Y:S02]  /*2b50*/  SYNCS.PHASECHK.TRANS64.TRYWAIT P0, [UR4], R2 ;  /* 0x00000002ff0075a7 */ /* 0x000e640008001104 */
[----:B-1----:R-:W-:Y:S05]  /*2b60*/  @!P0 BRA `(.L_x_43) ;  /* 0x0000006400cc8947 */ /* 0x002fea0003800000 */
.L_x_157:
[----:B------:R-:W-:-:S04]  /*2b70*/  UIADD3 UR4, UPT, UPT, UR7, 0x1, URZ ;  /* 0x0000000107047890 */ /* 0x000fc8000fffe0ff */
[----:B------:R-:W-:-:S04]  /*2b80*/  UISETP.NE.AND UP0, UPT, UR4, 0x7, UPT ;  /* 0x000000070400788c */ /* 0x000fc8000bf05270 */
[----:B------:R-:W-:Y:S02]  /*2b90*/  USEL UR6, URZ, 0x1, UP0 ;  /* 0x00000001ff067887 */ /* 0x000fe40008000000 */
[----:B------:R-:W-:-:S04]  /*2ba0*/  USEL UR4, UR4, URZ, UP0 ;  /* 0x000000ff04047287 */ /* 0x000fc80008000000 */
[----:B------:R-:W-:Y:S01]  /*2bb0*/  ULEA UR5, UR4, UR8, 0x3 ;  /* 0x0000000804057291 */ /* 0x000fe2000f8e18ff */
[----:B-1----:R-:W-:-:S04]  /*2bc0*/  LOP3.LUT R2, R12, UR6, RZ, 0x3c, !PT ;  /* 0x000000060c027c12 */ /* 0x002fc8000f8e3cff */
[----:B------:R-:W-:-:S04]  /*2bd0*/  SHF.L.U32 R3, R2, 0x1f, RZ ;  /* 0x0000001f02037819 */ /* 0x000fc800000006ff */
[----:B------:R-:W1:Y:S02]  /*2be0*/  SYNCS.PHASECHK.TRANS64.TRYWAIT P0, [UR5], R3 ;  /* 0x00000003ff0075a7 */ /* 0x000e640008001105 */
[----:B-1----:R-:W-:Y:S05]  /*2bf0*/  @!P0 BRA `(.L_x_44) ;  /* 0x0000006400c08947 */ /* 0x002fea0003800000 */
.L_x_159:
[----:B------:R-:W-:-:S04]  /*2c00*/  UIADD3 UR4, UPT, UPT, UR4, 0x1, URZ ;  /* 0x0000000104047890 */ /* 0x000fc8000fffe0ff */
[----:B------:R-:W-:-:S04]  /*2c10*/  UISETP.NE.AND UP0, UPT, UR4, 0x7, UPT ;  /* 0x000000070400788c */ /* 0x000fc8000bf05270 */
[----:B------:R-:W-:Y:S02]  /*2c20*/  USEL UR6, URZ, 0x1, UP0 ;  /* 0x00000001ff067887 */ /* 0x000fe40008000000 */
[----:B------:R-:W-:-:S04]  /*2c30*/  USEL UR4, UR4, URZ, UP0 ;  /* 0x000000ff04047287 */ /* 0x000fc80008000000 */
[----:B------:R-:W-:Y:S01]  /*2c40*/  ULEA UR5, UR4, UR8, 0x3 ;  /* 0x0000000804057291 */ /* 0x000fe2000f8e18ff */
[----:B------:R-:W-:-:S04]  /*2c50*/  LOP3.LUT R2, R2, UR6, RZ, 0x3c, !PT ;  /* 0x0000000602027c12 */ /* 0x000fc8000f8e3cff */
[----:B-1----:R-:W-:-:S04]  /*2c60*/  SHF.L.U32 R3, R2, 0x1f, RZ ;  /* 0x0000001f02037819 */ /* 0x002fc800000006ff */
[----:B------:R-:W1:Y:S02]  /*2c70*/  SYNCS.PHASECHK.TRANS64.TRYWAIT P0, [UR5], R3 ;  /* 0x00000003ff0075a7 */ /* 0x000e640008001105 */
[----:B-1----:R-:W-:Y:S05]  /*2c80*/  @!P0 BRA `(.L_x_45) ;  /* 0x0000006400b48947 */ /* 0x002fea0003800000 */
.L_x_161:
        /* <DEDUP_REMOVED lines=9> */
.L_x_163:
        /* <DEDUP_REMOVED lines=9> */
.L_x_165:
        /* <DEDUP_REMOVED lines=9> */
.L_x_167:
[----:B------:R-:W-:-:S04]  /*2e40*/  UIADD3 UR4, UPT, UPT, UR4, 0x1, URZ ;  /* 0x0000000104047890 */ /* 0x000fc8000fffe0ff */
[----:B------:R-:W-:-:S04]  /*2e50*/  UISETP.NE.AND UP0, UPT, UR4, 0x7, UPT ;  /* 0x000000070400788c */ /* 0x000fc8000bf05270 */
[----:B------:R-:W-:Y:S02]  /*2e60*/  USEL UR5, URZ, 0x1, UP0 ;  /* 0x00000001ff057887 */ /* 0x000fe40008000000 */
[----:B------:R-:W-:-:S04]  /*2e70*/  USEL UR4, UR4, URZ, UP0 ;  /* 0x000000ff04047287 */ /* 0x000fc80008000000 */
[----:B------:R-:W-:Y:S01]  /*2e80*/  ULEA UR4, UR4, UR8, 0x3 ;  /* 0x0000000804047291 */ /* 0x000fe2000f8e18ff */
[----:B------:R-:W-:-:S04]  /*2e90*/  LOP3.LUT R2, R2, UR5, RZ, 0x3c, !PT ;  /* 0x0000000502027c12 */ /* 0x000fc8000f8e3cff */
[----:B------:R-:W-:Y:S01]  /*2ea0*/  SHF.L.U32 R2, R2, 0x1f, RZ ;  /* 0x0000001f02027819 */ /* 0x000fe200000006ff */
[----:B-1----:R-:W-:-:S07]  /*2eb0*/  IMAD.U32 R0, RZ, RZ, UR4 ;  /* 0x00000004ff007e24 */ /* 0x002fce000f8e00ff */
.L_x_49:
[----:B-1----:R1:W2:Y:S02]  /*2ec0*/  SYNCS.PHASECHK.TRANS64.TRYWAIT P0, [R0+URZ], R2 ;  /* 0x00000002000075a7 */ /* 0x0022a400080011ff */
[----:B--2---:R-:W-:Y:S05]  /*2ed0*/  @!P0 NANOSLEEP.SYNCS 0x989680 ;  /* 0x009896800000895d */ /* 0x004fea0003900000 */
[----:B------:R-:W2:Y:S02]  /*2ee0*/  @!P0 SYNCS.PHASECHK.TRANS64 P0, [R0+URZ], R2 ;  /* 0x00000002000085a7 */ /* 0x000ea400080010ff */
[----:B--2---:R-:W-:Y:S05]  /*2ef0*/  @P0 EXIT ;  /* 0x000000000000094d */ /* 0x004fea0003800000 */
[----:B------:R-:W-:Y:S05]  /*2f00*/  BRA `(.L_x_49) ;  /* 0xfffffffc00ec7947 */ /* 0x000fea000383ffff */
.L_x_22:
[----:B------:R-:W-:-:S04]  /*2f10*/  UISETP.NE.AND UP0, UPT, UR47, URZ, UPT ;  /* 0x000000ff2f00728c */ /* 0x000fc8000bf05270 */
[----:B------:R-:W-:-:S09]  /*2f20*/  UISETP.NE.OR UP0, UPT, UR25, 0x1, UP0 ;  /* 0x000000011900788c */ /* 0x000fd20008705670 */
[----:B------:R-:W-:Y:S05]  /*2f30*/  BRA.U UP0, `(.L_x_50) ;  /* 0x0000000500487547 */ /* 0x000fea000b800000 */
[----:B------:R-:W-:Y:S01]  /*2f40*/  ISETP.GE.U32.AND P2, PT, R0, 0x8, PT ;  /* 0x000000080000780c */ /* 0x000fe20003f46070 */
[----:B------:R-:W-:Y:S01]  /*2f50*/  IMAD.MOV.U32 R12, RZ, RZ, 0x1 ;  /* 0x00000001ff0c7424 */ /* 0x000fe200078e00ff */
[----:B------:R-:W-:Y:S02]  /*2f60*/  CS2R R10, SRZ ;  /* 0x00000000000a7805 */ /* 0x000fe4000001ff00 */
[----:B------:R-:W-:Y:S01]  /*2f70*/  CS2R R8, SRZ ;  /* 0x0000000000087805 */ /* 0x000fe2000001ff00 */
[----:B------:R-:W-:Y:S01]  /*2f80*/  UMOV UR6, 0x400 ;  /* 0x0000040000067882 */ /* 0x000fe20000000000 */
[----:B------:R-:W-:Y:S01]  /*2f90*/  UMOV UR5, URZ ;  /* 0x000000ff00057c82 */ /* 0x000fe20008000000 */
[----:B------:R-:W-:-:S12]  /*2fa0*/  ULEA UR6, UR47, UR6, 0x18 ;  /* 0x000000062f067291 */ /* 0x000fd8000f8ec0ff */
.L_x_54:
[----:B------:R-:W-:Y:S02]  /*2fb0*/  LEA R2, R8, UR6, 0x3 ;  /* 0x0000000608027c11 */ /* 0x000fe4000f8e18ff */
[----:B------:R-:W-:-:S03]  /*2fc0*/  SHF.L.U32 R4, R9, 0x1f, RZ ;  /* 0x0000001f09047819 */ /* 0x000fc600000006ff */
[----:B------:R-:W-:Y:S01]  /*2fd0*/  VIADD R5, R2, 0x130 ;  /* 0x0000013002057836 */ /* 0x000fe20000000000 */
[----:B------:R-:W2:Y:S02]  /*2fe0*/  SYNCS.PHASECHK.TRANS64.TRYWAIT P0, [R2+URZ+0x120], R4 ;  /* 0x00012004020075a7 */ /* 0x000ea400080011ff */
[----:B--2---:R-:W-:Y:S05]  /*2ff0*/  @!P0 BRA `(.L_x_51) ;  /* 0x0000006400388947 */ /* 0x004fea0003800000 */
.L_x_168:
[----:B------:R-:W-:Y:S01]  /*3000*/  ULEA UR4, UR5, UR6, 0x3 ;  /* 0x0000000605047291 */ /* 0x000fe2000f8e18ff */
[----:B--2---:R-:W-:Y:S01]  /*3010*/  PRMT R2, RZ, 0x654, R5 ;  /* 0x00000654ff027816 */ /* 0x004fe20000000005 */
[----:B------:R-:W-:Y:S01]  /*3020*/  @!P2 IMAD.MOV.U32 R4, RZ, RZ, 0x10 ;  /* 0x00000010ff04a424 */ /* 0x000fe200078e00ff */
[----:B------:R-:W-:Y:S01]  /*3030*/  SHF.L.U32 R5, R12, 0x1f, RZ ;  /* 0x0000001f0c057819 */ /* 0x000fe200000006ff */
[----:B------:R-:W-:Y:S01]  /*3040*/  UIADD3 UR7, UPT, UPT, UR4, 0xc0, URZ ;  /* 0x000000c004077890 */ /* 0x000fe2000fffe0ff */
[----:B------:R2:W-:Y:S05]  /*3050*/  SYNCS.ARRIVE.TRANS64.RED.A1T0 RZ, [R2+URZ], RZ ;  /* 0x000000ff02ff79a7 */ /* 0x0005ea00081004ff */
[----:B------:R-:W-:Y:S01]  /*3060*/  IMAD.U32 R6, RZ, RZ, UR7 ;  /* 0x00000007ff067e24 */ /* 0x000fe2000f8e00ff */
[----:B------:R-:W3:Y:S04]  /*3070*/  SYNCS.PHASECHK.TRANS64.TRYWAIT P0, [UR4+0xd0], R5 ;  /* 0x0000d005ff0075a7 */ /* 0x000ee80008001104 */
[----:B------:R-:W-:Y:S01]  /*3080*/  PRMT R6, R0, 0x654, R6 ;  /* 0x0000065400067816 */ /* 0x000fe20000000006 */
[----:B--23--:R-:W-:Y:S06]  /*3090*/  @!P0 BRA `(.L_x_52) ;  /* 0x0000006400248947 */ /* 0x00cfec0003800000 */
.L_x_170:
[----:B------:R-:W-:Y:S01]  /*30a0*/  ULEA UR8, UR5, UR6, 0x4 ;  /* 0x0000000605087291 */ /* 0x000fe2000f8e20ff */
[----:B------:R-:W-:Y:S01]  /*30b0*/  SEL R3, R6, R3, !P2 ;  /* 0x0000000306037207 */ /* 0x000fe20005000000 */
[----:B------:R-:W-:Y:S01]  /*30c0*/  UIADD3 UR9, UPT, UPT, UR4, 0xc0, URZ ;  /* 0x000000c004097890 */ /* 0x000fe2000fffe0ff */
[----:B--2---:R-:W-:Y:S01]  /*30d0*/  LEA R2, R11, UR6, 0x3 ;  /* 0x000000060b027c11 */ /* 0x004fe2000f8e18ff */
[----:B------:R-:W-:Y:S01]  /*30e0*/  UIADD3 UR8, UPT, UPT, UR8, 0x150, URZ ;  /* 0x0000015008087890 */ /* 0x000fe2000fffe0ff */
[----:B------:R2:W-:Y:S01]  /*30f0*/  @!P2 SYNCS.ARRIVE.TRANS64.RED RZ, [R3+URZ], R4 ;  /* 0x0000000403ffa9a7 */ /* 0x0005e200080004ff */
[----:B------:R-:W-:Y:S01]  /*3100*/  UIADD3 UR4, UPT, UPT, UR5, 0x1, URZ ;  /* 0x0000000105047890 */ /* 0x000fe2000fffe0ff */
[----:B------:R-:W-:-:S03]  /*3110*/  VIADD R8, R8, 0x1 ;  /* 0x0000000108087836 */ /* 0x000fc60000000000 */
[----:B------:R-:W-:Y:S02]  /*3120*/  UISETP.NE.AND UP0, UPT, UR4, 0x2, UPT ;  /* 0x000000020400788c */ /* 0x000fe4000bf05270 */
[----:B------:R-:W-:Y:S01]  /*3130*/  ISETP.NE.AND P0, PT, R8, 0x2, PT ;  /* 0x000000020800780c */ /* 0x000fe20003f05270 */
[----:B------:R-:W-:Y:S06]  /*3140*/  UGETNEXTWORKID.BROADCAST [UR8], [UR9] ;  /* 0x00000000080073ca */ /* 0x000fec0008000100 */
[----:B------:R-:W-:Y:S02]  /*3150*/  USEL UR7, URZ, 0x1, UP0 ;  /* 0x00000001ff077887 */ /* 0x000fe40008000000 */
[----:B------:R-:W-:-:S04]  /*3160*/  USEL UR5, UR4, URZ, UP0 ;  /* 0x000000ff04057287 */ /* 0x000fc80008000000 */
[----:B------:R-:W-:Y:S02]  /*3170*/  LOP3.LUT R12, R12, UR7, RZ, 0x3c, !PT ;  /* 0x000000070c0c7c12 */ /* 0x000fe4000f8e3cff */
[----:B--2---:R-:W-:-:S04]  /*3180*/  SHF.L.U32 R4, R10, 0x1f, RZ ;  /* 0x0000001f0a047819 */ /* 0x004fc800000006ff */
[----:B------:R-:W2:Y:S02]  /*3190*/  SYNCS.PHASECHK.TRANS64.TRYWAIT P1, [R2+URZ+0xc0], R4 ;  /* 0x0000c004020075a7 */ /* 0x000ea400080211ff */
[----:B--2---:R-:W-:Y:S05]  /*31a0*/  @!P1 BRA `(.L_x_53) ;  /* 0x0000006000f89947 */ /* 0x004fea0003800000 */
.L_x_171:
[C---:B--2---:R-:W-:Y:S01]  /*31b0*/  LEA R4, R11.reuse, UR6, 0x4 ;  /* 0x000000060b047c11 */ /* 0x044fe2000f8e20ff */
[----:B------:R-:W-:Y:S01]  /*31c0*/  VIADD R2, R2, 0xd0 ;  /* 0x000000d002027836 */ /* 0x000fe20000000000 */
[----:B------:R-:W-:Y:S01]  /*31d0*/  SEL R8, R8, RZ, P0 ;  /* 0x000000ff08087207 */ /* 0x000fe20000000000 */
[----:B------:R-:W-:-:S03]  /*31e0*/  VIADD R11, R11, 0x1 ;  /* 0x000000010b0b7836 */ /* 0x000fc60000000000 */
[----:B------:R-:W2:Y:S01]  /*31f0*/  LDS.128 R4, [R4+0x150] ;  /* 0x0001500004047984 */ /* 0x000ea20000000c00 */
[----:B------:R-:W-:Y:S02]  /*3200*/  PRMT R2, RZ, 0x654, R2 ;  /* 0x00000654ff027816 */ /* 0x000fe40000000002 */
[C---:B------:R-:W-:Y:S01]  /*3210*/  ISETP.NE.AND P1, PT, R11.reuse, 0x2, PT ;  /* 0x000000020b00780c */ /* 0x040fe20003f25270 */
[----:B------:R-:W-:Y:S01]  /*3220*/  @!PT LDS RZ, [RZ] ;  /* 0x00000000fffff984 */ /* 0x000fe20000000800 */
[----:B------:R-:W-:Y:S01]  /*3230*/  @!PT LDS RZ, [RZ] ;  /* 0x00000000fffff984 */ /* 0x000fe20000000800 */
[----:B------:R-:W-:Y:S01]  /*3240*/  @!PT LDS RZ, [RZ] ;  /* 0x00000000fffff984 */ /* 0x000fe20000000800 */
[----:B------:R-:W-:Y:S01]  /*3250*/  @!PT LDS RZ, [RZ] ;  /* 0x00000000fffff984 */ /* 0x000fe20000000800 */
[----:B------:R3:W-:Y:S06]  /*3260*/  MEMBAR.ALL.CTA ;  /* 0x0000000000007992 */ /* 0x0007ec0000008000 */
[----:B---3--:R-:W3:Y:S01]  /*3270*/  FENCE.VIEW.ASYNC.S ;  /* 0x00000000000073c6 */ /* 0x008ee20000000000 */
[----:B------:R-:W-:Y:S01]  /*3280*/  SEL R11, R11, RZ, P1 ;  /* 0x000000ff0b0b7207 */ /* 0x000fe20000800000 */
[----:B---3--:R3:W-:Y:S01]  /*3290*/  SYNCS.ARRIVE.TRANS64.RED.A1T0 RZ, [R2+URZ], RZ ;  /* 0x000000ff02ff79a7 */ /* 0x0087e200081004ff */
[----:B--2---:R-:W-:-:S02]  /*32a0*/  LOP3.LUT P3, RZ, R6, 0x1, RZ, 0xc0, !PT ;  /* 0x0000000106ff7812 */ /* 0x004fc4000786c0ff */
[----:B------:R-:W-:-:S04]  /*32b0*/  SEL R4, RZ, 0x1, P1 ;  /* 0x00000001ff047807 */ /* 0x000fc80000800000 */
[----:B------:R-:W-:Y:S02]  /*32c0*/  LOP3.LUT R10, R10, R4, RZ, 0x3c, !PT ;  /* 0x000000040a0a7212 */ /* 0x000fe400078e3cff */
[----:B---3--:R-:W-:-:S04]  /*32d0*/  SEL R2, RZ, 0x1, P0 ;  /* 0x00000001ff027807 */ /* 0x008fc80000000000 */
[----:B------:R-:W-:Y:S01]  /*32e0*/  LOP3.LUT R9, R9, R2, RZ, 0x3c, !PT ;  /* 0x0000000209097212 */ /* 0x000fe200078e3cff */
[----:B------:R-:W-:Y:S06]  /*32f0*/  @P3 BRA `(.L_x_54) ;  /* 0xfffffffc002c3947 */ /* 0x000fec000383ffff */
[----:B------:R-:W-:Y:S01]  /*3300*/  ULEA UR4, UR5, UR6, 0x3 ;  /* 0x0000000605047291 */ /* 0x000fe2000f8e18ff */
[----:B------:R-:W-:-:S08]  /*3310*/  SHF.L.U32 R2, R12, 0x1f, RZ ;  /* 0x0000001f0c027819 */ /* 0x000fd000000006ff */
[----:B------:R-:W2:Y:S02]  /*3320*/  SYNCS.PHASECHK.TRANS64 P0, [UR4+0xd0], R2 ;  /* 0x0000d002ff0075a7 */ /* 0x000ea40008001004 */
[----:B--2---:R-:W-:Y:S05]  /*3330*/  @P0 BRA `(.L_x_55) ;  /* 0x0000000000080947 */ /* 0x004fea0003800000 */
[----:B------:R-:W2:Y:S02]  /*3340*/  SYNCS.PHASECHK.TRANS64.TRYWAIT P0, [UR4+0xd0], R2 ;  /* 0x0000d002ff0075a7 */ /* 0x000ea40008001104 */
[----:B--2---:R-:W-:Y:S05]  /*3350*/  @!P0 BRA `(.L_x_56) ;  /* 0x0000006000a08947 */ /* 0x004fea0003800000 */
.L_x_55:
[----:B------:R-:W-:-:S04]  /*3360*/  UIADD3 UR7, UPT, UPT, UR5, 0x1, URZ ;  /* 0x0000000105077890 */ /* 0x000fc8000fffe0ff */
[----:B------:R-:W-:-:S04]  /*3370*/  UISETP.NE.AND UP0, UPT, UR7, 0x2, UPT ;  /* 0x000000020700788c */ /* 0x000fc8000bf05270 */
[----:B------:R-:W-:Y:S02]  /*3380*/  USEL UR8, URZ, 0x1, UP0 ;  /* 0x00000001ff087887 */ /* 0x000fe40008000000 */
[----:B------:R-:W-:-:S04]  /*3390*/  USEL UR7, UR7, URZ, UP0 ;  /* 0x000000ff07077287 */ /* 0x000fc80008000000 */
[----:B------:R-:W-:Y:S01]  /*33a0*/  ULEA UR7, UR7, UR6, 0x3 ;  /* 0x0000000607077291 */ /* 0x000fe2000f8e18ff */
[----:B--2---:R-:W-:-:S04]  /*33b0*/  LOP3.LUT R2, R12, UR8, RZ, 0x3c, !PT ;  /* 0x000000080c027c12 */ /* 0x004fc8000f8e3cff */
[----:B------:R-:W-:-:S04]  /*33c0*/  SHF.L.U32 R0, R2, 0x1f, RZ ;  /* 0x0000001f02007819 */ /* 0x000fc800000006ff */
[----:B------:R-:W2:Y:S02]  /*33d0*/  SYNCS.PHASECHK.TRANS64 P0, [UR7+0xd0], R0 ;  /* 0x0000d000ff0075a7 */ /* 0x000ea40008001007 */
[----:B-12---:R-:W-:Y:S05]  /*33e0*/  @P0 EXIT ;  /* 0x000000000000094d */ /* 0x006fea0003800000 */
[----:B------:R-:W-:Y:S02]  /*33f0*/  SHF.L.U32 R2, R2, 0x1f, RZ ;  /* 0x0000001f02027819 */ /* 0x000fe400000006ff */
[----:B------:R-:W-:-:S07]  /*3400*/  MOV R0, UR7 ;  /* 0x0000000700007c02 */ /* 0x000fce0008000f00 */
.L_x_57:
[----:B-1----:R1:W2:Y:S02]  /*3410*/  SYNCS.PHASECHK.TRANS64.TRYWAIT P0, [R0+URZ+0xd0], R2 ;  /* 0x0000d002000075a7 */ /* 0x0022a400080011ff */
[----:B--2---:R-:W-:Y:S05]  /*3420*/  @!P0 NANOSLEEP.SYNCS 0x989680 ;  /* 0x009896800000895d */ /* 0x004fea0003900000 */
[----:B------:R-:W2:Y:S02]  /*3430*/  @!P0 SYNCS.PHASECHK.TRANS64 P0, [R0+URZ+0xd0], R2 ;  /* 0x0000d002000085a7 */ /* 0x000ea400080010ff */
[----:B--2---:R-:W-:Y:S05]  /*3440*/  @P0 EXIT ;  /* 0x000000000000094d */ /* 0x004fea0003800000 */
[----:B------:R-:W-:Y:S05]  /*3450*/  BRA `(.L_x_57) ;  /* 0xfffffffc00ec7947 */ /* 0x000fea000383ffff */
.L_x_50:
[----:B------:R-:W-:Y:S05]  /*3460*/  BRA.U UP6, `(.L_x_58) ;  /* 0x0000001106d47547 */ /* 0x000fea000b800000 */
[----:B------:R-:W-:Y:S01]  /*3470*/  UMOV UR4, 0x40 ;  /* 0x0000004000047882 */ /* 0x000fe20000000000 */
[----:B------:R-:W-:Y:S01]  /*3480*/  NOP ;  /* 0x0000000000007918 */ /* 0x000fe20000000000 */
[----:B------:R-:W-:Y:S01]  /*3490*/  ULEA UR5, UR47, UR4, 0x18 ;  /* 0x000000042f057291 */ /* 0x000fe2000f8ec0ff */
[----:B------:R-:W-:Y:S02]  /*34a0*/  UMOV UR6, 0x400 ;  /* 0x0000040000067882 */ /* 0x000fe40000000000 */
[----:B------:R-:W-:-:S06]  /*34b0*/  ULEA UR6, UR47, UR6, 0x18 ;  /* 0x000000062f067291 */ /* 0x000fcc000f8ec0ff */
[----:B------:R-:W2:Y:S02]  /*34c0*/  LDS.U8 R0, [UR5+0x1c] ;  /* 0x00001c05ff007984 */ /* 0x000ea40008000000 */
[----:B--2---:R-:W-:-:S13]  /*34d0*/  ISETP.NE.AND P0, PT, R0, RZ, PT ;  /* 0x000000ff0000720c */ /* 0x004fda0003f05270 */
[----:B------:R-:W-:Y:S05]  /*34e0*/  @P0 BRA `(.L_x_59) ;  /* 0x0000000400080947 */ /* 0x000fea0003800000 */
[----:B------:R-:W-:Y:S02]  /*34f0*/  UISETP.NE.U32.AND UP1, UPT, UR46, 0x1, UPT ;  /* 0x000000012e00788c */ /* 0x000fe4000bf25070 */
[----:B------:R-:W-:-:S07]  /*3500*/  UIADD3 UR7, UPT, UPT, UR5, 0x8, URZ ;  /* 0x0000000805077890 */ /* 0x000fce000fffe0ff */
[----:B------:R-:W-:Y:S05]  /*3510*/  BRA.U !UP1, `(.L_x_60) ;  /* 0x00000001099c7547 */ /* 0x000fea000b800000 */
[----:B------:R-:W-:Y:S01]  /*3520*/  ELECT P0, URZ, PT ;  /* 0x0000000000ff782f */ /* 0x000fe20003800000 */
[----:B------:R-:W-:-:S12]  /*3530*/  BSSY B0, `(.L_x_60) ;  /* 0x0000025000007945 */ /* 0x000fd80003800000 */
[----:B------:R-:W-:Y:S05]  /*3540*/  @!P0 BRA `(.L_x_61) ;  /* 0x00000000008c8947 */ /* 0x000fea0003800000 */
[----:B------:R-:W-:-:S05]  /*3550*/  UMOV UR4, 0x10 ;  /* 0x0000001000047882 */ /* 0x000fca0000000000 */
[----:B------:R-:W-:Y:S04]  /*3560*/  DEPBAR.LE SB2, 0x36 ;  /* 0x0000ad800000791a */ /* 0x000fe80000000000 */
[----:B------:R-:W2:Y:S02]  /*3570*/  UTCATOMSWS.2CTA.FIND_AND_SET.ALIGN UP0, UR4, UR4 ;  /* 0x00000004000475e3 */ /* 0x000ea40008200800 */
[----:B--2---:R-:W-:Y:S01]  /*3580*/  MOV R10, UR4 ;  /* 0x00000004000a7c02 */ /* 0x004fe20008000f00 */
[----:B------:R-:W-:Y:S06]  /*3590*/  BRA.U UP0, `(.L_x_62) ;  /* 0x0000000100187547 */ /* 0x000fec000b800000 */
.L_x_63:
[----:B------:R-:W-:Y:S05]  /*35a0*/  NANOSLEEP 0x64 ;  /* 0x000000640000795d */ /* 0x000fea0003800000 */
[----:B------:R-:W-:-:S05]  /*35b0*/  UMOV UR4, 0x10 ;  /* 0x0000001000047882 */ /* 0x000fca0000000000 */
[----:B------:R-:W-:Y:S04]  /*35c0*/  DEPBAR.LE SB2, 0x36 ;  /* 0x0000ad800000791a */ /* 0x000fe80000000000 */
[----:B------:R-:W2:Y:S02]  /*35d0*/  UTCATOMSWS.2CTA.FIND_AND_SET.ALIGN UP0, UR4, UR4 ;  /* 0x00000004000475e3 */ /* 0x000ea40008200800 */
[----:B--2---:R-:W-:Y:S01]  /*35e0*/  MOV R10, UR4 ;  /* 0x00000004000a7c02 */ /* 0x004fe20008000f00 */
[----:B------:R-:W-:Y:S05]  /*35f0*/  BRA.U !UP0, `(.L_x_63) ;  /* 0xfffffffd08e87547 */ /* 0x000fea000b83ffff */
.L_x_62:
[----:B------:R-:W2:Y:S01]  /*3600*/  LDS R6, [UR5+0x10] ;  /* 0x00001005ff067984 */ /* 0x000ea20008000800 */
[----:B------:R-:W-:Y:S01]  /*3610*/  IMAD.U32 R0, RZ, RZ, UR6 ;  /* 0x00000006ff007e24 */ /* 0x000fe2000f8e00ff */
[----:B------:R-:W-:-:S03]  /*3620*/  MOV R4, UR48 ;  /* 0x0000003000047c02 */ /* 0x000fc60008000f00 */
[----:B------:R-:W-:Y:S01]  /*3630*/  VIADD R0, R0, 0x170 ;  /* 0x0000017000007836 */ /* 0x000fe20000000000 */
[----:B--2---:R-:W-:-:S04]  /*3640*/  SHF.L.U32 R6, R6, 0x1f, RZ ;  /* 0x0000001f06067819 */ /* 0x004fc800000006ff */
[----:B------:R-:W2:Y:S02]  /*3650*/  SYNCS.PHASECHK.TRANS64.TRYWAIT P0, [UR5+0x8], R6 ;  /* 0x00000806ff0075a7 */ /* 0x000ea40008001105 */
[----:B--2---:R-:W-:Y:S05]  /*3660*/  @P0 BRA `(.L_x_64) ;  /* 0x0000000000080947 */ /* 0x004fea0003800000 */
[----:B------:R-:W2:Y:S02]  /*3670*/  SYNCS.PHASECHK.TRANS64.TRYWAIT P0, [UR5+0x8], R6 ;  /* 0x00000806ff0075a7 */ /* 0x000ea40008001105 */
[----:B--2---:R-:W-:Y:S05]  /*3680*/  @!P0 BRA `(.L_x_65) ;  /* 0x0000005c00ec8947 */ /* 0x004fea0003800000 */
.L_x_64:
[----:B------:R-:W-:Y:S01]  /*3690*/  PRMT R4, R4, 0x654, R0 ;  /* 0x0000065404047816 */ /* 0x000fe20000000000 */
[----:B------:R-:W-:Y:S01]  /*36a0*/  HFMA2 R0, -RZ, RZ, 0, 5.9604644775390625e-08 ;  /* 0x00000001ff007431 */ /* 0x000fe200000001ff */
[----:B------:R-:W-:Y:S01]  /*36b0*/  UPRMT UR4, UR48, 0x654, UR7 ;  /* 0x0000065430047896 */ /* 0x000fe20008000007 */
[----:B------:R-:W-:Y:S02]  /*36c0*/  IMAD.MOV.U32 R8, RZ, RZ, 0xffff ;  /* 0x0000ffffff087424 */ /* 0x000fe400078e00ff */
[----:B--2---:R-:W-:Y:S02]  /*36d0*/  IMAD.MOV.U32 R6, RZ, RZ, 0x4 ;  /* 0x00000004ff067424 */ /* 0x004fe400078e00ff */
[----:B------:R-:W-:Y:S01]  /*36e0*/  IMAD.SHL.U32 R9, R10, 0x20, RZ ;  /* 0x000000200a097824 */ /* 0x000fe200078e00ff */
[----:B------:R-:W-:Y:S02]  /*36f0*/  MOV R5, UR4 ;  /* 0x0000000400057c02 */ /* 0x000fe40008000f00 */
[-C--:B------:R-:W-:Y:S01]  /*3700*/  SHF.L.U32 R8, R8, R10.reuse, RZ ;  /* 0x0000000a08087219 */ /* 0x080fe200000006ff */
[----:B------:R2:W-:Y:S01]  /*3710*/  SYNCS.ARRIVE.TRANS64.RED RZ, [UR4], R6 ;  /* 0x00000006ffff79a7 */ /* 0x0005e20008000404 */
[----:B------:R-:W-:Y:S01]  /*3720*/  SHF.L.U32 R7, R0, R10, RZ ;  /* 0x0000000a00077219 */ /* 0x000fe200000006ff */
[----:B------:R2:W-:Y:S04]  /*3730*/  STS [UR6+0x170], R9 ;  /* 0x00017009ff007988 */ /* 0x0005e80008000806 */
[----:B------:R2:W-:Y:S04]  /*3740*/  STAS [R4.64], R10 ;  /* 0x0000000a04007dbd */ /* 0x0005e8000c0008ff */
[----:B------:R2:W-:Y:S04]  /*3750*/  ATOMS.OR RZ, [UR5+0x14], R8 ;  /* 0x00001408ffff798c */ /* 0x0005e8000b000005 */
[----:B------:R2:W-:Y:S04]  /*3760*/  ATOMS.OR RZ, [UR5+0x18], R7 ;  /* 0x00001807ffff798c */ /* 0x0005e8000b000005 */
[----:B------:R2:W-:Y:S02]  /*3770*/  ATOMS.XOR RZ, [UR5+0x10], R0 ;  /* 0x00001000ffff798c */ /* 0x0005e4000b800005 */
.L_x_61:
[----:B-1----:R-:W-:Y:S05]  /*3780*/  BSYNC B0 ;  /* 0x0000000000007941 */ /* 0x002fea0003800000 */
.L_x_60:
[----:B------:R-:W-:Y:S05]  /*3790*/  BRA.U UP1, `(.L_x_66) ;  /* 0x00000001016c7547 */ /* 0x000fea000b800000 */
[----:B------:R-:W-:-:S03]  /*37a0*/  UMOV UR4, 0xffffffff ;  /* 0xffffffff00047882 */ /* 0x000fc60000000000 */
[----:B------:R-:W-:Y:S05]  /*37b0*/  BRA.DIV UR4, `(.L_x_67) ;  /* 0x0000005e04b87947 */ /* 0x000fea000b800000 */
[----:B------:R-:W-:-:S13]  /*37c0*/  ELECT P6, URZ, PT ;  /* 0x0000000000ff782f */ /* 0x000fda00038c0000 */
.L_x_175:
[----:B------:R-:W-:Y:S05]  /*37d0*/  @!P6 BRA `(.L_x_66) ;  /* 0x00000000005ce947 */ /* 0x000fea0003800000 */
[----:B--2---:R-:W2:Y:S02]  /*37e0*/  LDS R4, [UR5+0x10] ;  /* 0x00001005ff047984 */ /* 0x004ea40008000800 */
[----:B--2---:R-:W-:-:S04]  /*37f0*/  SHF.L.U32 R4, R4, 0x1f, RZ ;  /* 0x0000001f04047819 */ /* 0x004fc800000006ff */
[----:B------:R-:W2:Y:S02]  /*3800*/  SYNCS.PHASECHK.TRANS64.TRYWAIT P0, [UR5+0x8], R4 ;  /* 0x00000804ff0075a7 */ /* 0x000ea40008001105 */
[----:B--2---:R-:W-:Y:S05]  /*3810*/  @P0 BRA `(.L_x_68) ;  /* 0x0000000000080947 */ /* 0x004fea0003800000 */
[----:B------:R-:W2:Y:S02]  /*3820*/  SYNCS.PHASECHK.TRANS64.TRYWAIT P0, [UR5+0x8], R4 ;  /* 0x00000804ff0075a7 */ /* 0x000ea40008001105 */
[----:B--2---:R-:W-:Y:S05]  /*3830*/  @!P0 BRA `(.L_x_69) ;  /* 0x0000005c00b88947 */ /* 0x004fea0003800000 */
.L_x_68:
[----:B------:R-:W3:Y:S01]  /*3840*/  LDS R6, [UR6+0x170] ;  /* 0x00017006ff067984 */ /* 0x000ee20008000800 */
[----:B--2---:R-:W-:Y:S02]  /*3850*/  HFMA2 R0, -RZ, RZ, 0, 5.9604644775390625e-08 ;  /* 0x00000001ff007431 */ /* 0x004fe400000001ff */
[----:B------:R-:W-:Y:S01]  /*3860*/  IMAD.MOV.U32 R4, RZ, RZ, 0xffff ;  /* 0x0000ffffff047424 */ /* 0x000fe200078e00ff */
[----:B------:R-:W-:Y:S01]  /*3870*/  UPRMT UR4, UR48, 0x654, UR7 ;  /* 0x0000065430047896 */ /* 0x000fe20008000007 */
[----:B---3--:R-:W-:-:S03]  /*3880*/  IMAD.SHL.U32 R5, R6, 0x20, RZ ;  /* 0x0000002006057824 */ /* 0x008fc600078e00ff */
[-C--:B------:R-:W-:Y:S02]  /*3890*/  SHF.L.U32 R4, R4, R6.reuse, RZ ;  /* 0x0000000604047219 */ /* 0x080fe400000006ff */
[----:B------:R-:W-:Y:S01]  /*38a0*/  SHF.L.U32 R6, R0, R6, RZ ;  /* 0x0000000600067219 */ /* 0x000fe200000006ff */
[----:B------:R3:W-:Y:S04]  /*38b0*/  STS [UR6+0x170], R5 ;  /* 0x00017005ff007988 */ /* 0x0007e80008000806 */
[----:B------:R3:W-:Y:S04]  /*38c0*/  ATOMS.OR RZ, [UR5+0x14], R4 ;  /* 0x00001404ffff798c */ /* 0x0007e8000b000005 */
[----:B------:R3:W-:Y:S01]  /*38d0*/  ATOMS.OR RZ, [UR5+0x18], R6 ;  /* 0x00001806ffff798c */ /* 0x0007e2000b000005 */
[----:B------:R-:W-:Y:S03]  /*38e0*/  SYNCS.ARRIVE.TRANS64.RED.A1T0 RZ, [UR4], RZ ;  /* 0x000000ffffff79a7 */ /* 0x000fe60008100404 */
[----:B------:R3:W-:Y:S01]  /*38f0*/  ATOMS.XOR RZ, [UR5+0x10], R0 ;  /* 0x00001000ffff798c */ /* 0x0007e2000b800005 */
[----:B------:R-:W-:Y:S05]  /*3900*/  BRA `(.L_x_66) ;  /* 0x0000000000107947 */ /* 0x000fea0003800000 */
.L_x_59:
[----:B------:R-:W-:Y:S02]  /*3910*/  MOV R0, 0xffffffff ;  /* 0xffffffff00007802 */ /* 0x000fe40000000f00 */
[----:B------:R-:W-:-:S03]  /*3920*/  MOV R4, 0x3950 ;  /* 0x0000395000047802 */ /* 0x000fc60000000f00 */
[----:B------:R2:W-:Y:S04]  /*3930*/  STS [UR6+0x170], R0 ;  /* 0x00017000ff007988 */ /* 0x0005e80008000806 */
[----:B-12--5:R-:W-:Y:S05]  /*3940*/  CALL.REL.NOINC `($__internal_1_$__cuda_sm10x_tcgen05_guardrail_trap_phase_invalid_during_alloc) ;  /* 0x00000064008c7944 */ /* 0x026fea0003c00000 */
.L_x_66:
[----:B------:R-:W-:Y:S05]  /*3950*/  WARPSYNC.ALL ;  /* 0x0000000000007948 */ /* 0x000fea0003800000 */
[----:B------:R-:W4:Y:S01]  /*3960*/  S2UR UR4, SR_CgaCtaId ;  /* 0x00000000000479c3 */ /* 0x000f220000008800 */
[----:B------:R-:W-:Y:S01]  /*3970*/  UMOV UR26, 0x400 ;  /* 0x00000400001a7882 */ /* 0x000fe20000000000 */
[----:B------:R-:W-:-:S06]  /*3980*/  NOP ;  /* 0x0000000000007918 */ /* 0x000fcc0000000000 */
[----:B------:R-:W-:Y:S06]  /*3990*/  BAR.ARV 0x6, 0xa0 ;  /* 0x0182800000007b1d */ /* 0x000fec0000002000 */
[----:B------:R-:W1:Y:S01]  /*39a0*/  LDCU UR6, c[0x0][0x38c] ;  /* 0x00007180ff0677ac */ /* 0x000e620008000800 */
[----:B------:R-:W-:Y:S01]  /*39b0*/  LOP3.LUT R3, R3, 0xffff, RZ, 0xc0, !PT ;  /* 0x0000ffff03037812 */ /* 0x000fe200078ec0ff */
[----:B--2---:R-:W-:Y:S01]  /*39c0*/  IMAD.MOV.U32 R9, RZ, RZ, 0x1 ;  /* 0x00000001ff097424 */ /* 0x004fe200078e00ff */
[----:B------:R-:W-:Y:S01]  /*39d0*/  LOP3.LUT R2, R2, 0xffff, RZ, 0xc0, !PT ;  /* 0x0000ffff02027812 */ /* 0x000fe200078ec0ff */
[----:B------:R-:W-:Y:S01]  /*39e0*/  IMAD.MOV.U32 R8, RZ, RZ, RZ ;  /* 0x000000ffff087224 */ /* 0x000fe200078e00ff */
[----:B------:R-:W-:Y:S01]  /*39f0*/  R2UR UR28, R3 ;  /* 0x00000000031c72ca */ /* 0x000fe200000e0000 */
[----:B------:R-:W-:Y:S01]  /*3a00*/  UMOV UR32, URZ ;  /* 0x000000ff00207c82 */ /* 0x000fe20008000000 */
[----:B------:R-:W-:-:S02]  /*3a10*/  R2UR UR42, R2 ;  /* 0x00000000022a72ca */ /* 0x000fc400000e0000 */
[----:B------:R-:W-:Y:S01]  /*3a20*/  CS2R R2, SRZ ;  /* 0x0000000000027805 */ /* 0x000fe2000001ff00 */
[----:B------:R-:W-:Y:S01]  /*3a30*/  UMOV UR23, URZ ;  /* 0x000000ff00177c82 */ /* 0x000fe20008000000 */
[----:B----4-:R-:W-:Y:S01]  /*3a40*/  ULEA UR26, UR4, UR26, 0x18 ;  /* 0x0000001a041a7291 */ /* 0x010fe2000f8ec0ff */
[----:B------:R-:W-:Y:S01]  /*3a50*/  UMOV UR22, URZ ;  /* 0x000000ff00167c82 */ /* 0x000fe20008000000 */
[----:B------:R-:W-:Y:S02]  /*3a60*/  UISETP.NE.AND UP3, UPT, UR46, URZ, UPT ;  /* 0x000000ff2e00728c */ /* 0x000fe4000bf65270 */
[----:B------:R-:W-:Y:S02]  /*3a70*/  UIADD3 UR4, UPT, UPT, UR26, 0x4300, URZ ;  /* 0x000043001a047890 */ /* 0x000fe4000fffe0ff */
[----:B------:R-:W-:-:S03]  /*3a80*/  UIADD3 UR5, UPT, UPT, UR26, 0x12300, URZ ;  /* 0x000123001a057890 */ /* 0x000fc6000fffe0ff */
[----:B---3--:R-:W2:Y:S01]  /*3a90*/  LDS R0, [UR26+0x170] ;  /* 0x0001701aff007984 */ /* 0x008ea20008000800 */
[----:B-1----:R-:W-:Y:S02]  /*3aa0*/  UIADD3 UR6, UPT, UPT, UR6, 0x3f, URZ ;  /* 0x0000003f06067890 */ /* 0x002fe4000fffe0ff */
[----:B------:R-:W-:Y:S02]  /*3ab0*/  USHF.R.U32.HI UR30, URZ, 0x4, UR4 ;  /* 0x00000004ff1e7899 */ /* 0x000fe40008011604 */
[----:B------:R-:W-:Y:S02]  /*3ac0*/  USHF.R.S32.HI UR33, URZ, 0x1f, UR6 ;  /* 0x0000001fff217899 */ /* 0x000fe40008011406 */
[----:B------:R-:W-:Y:S02]  /*3ad0*/  USHF.R.U32.HI UR4, URZ, 0x4, UR5 ;  /* 0x00000004ff047899 */ /* 0x000fe40008011605 */
[----:B------:R-:W-:Y:S02]  /*3ae0*/  ULEA.HI UR33, UR33, UR6, URZ, 0x6 ;  /* 0x0000000621217291 */ /* 0x000fe4000f8f30ff */
[----:B------:R-:W-:-:S02]  /*3af0*/  ULOP3.LUT UR4, UR4, 0x3fff, URZ, 0xc0, !UPT ;  /* 0x00003fff04047892 */ /* 0x000fc4000f8ec0ff */
[----:B------:R-:W-:Y:S01]  /*3b00*/  USHF.R.S32.HI UR33, URZ, 0x6, UR33 ;  /* 0x00000006ff217899 */ /* 0x000fe20008011421 */
[----:B------:R-:W-:Y:S01]  /*3b10*/  UMOV UR40, 0x0 ;  /* 0x0000000000287882 */ /* 0x000fe20000000000 */
[----:B------:R-:W-:Y:S02]  /*3b20*/  UMOV UR41, 0x8208010 ;  /* 0x0820801000297882 */ /* 0x000fe40000000000 */
[----:B------:R-:W-:Y:S02]  /*3b30*/  UISETP.LT.AND UP0, UPT, UR33, 0x1, UPT ;  /* 0x000000012100788c */ /* 0x000fe4000bf01270 */
[----:B------:R-:W-:Y:S02]  /*3b40*/  ULOP3.LUT UR30, UR30, 0x3fff, URZ, 0xc0, !UPT ;  /* 0x00003fff1e1e7892 */ /* 0x000fe4000f8ec0ff */
[----:B------:R-:W-:Y:S02]  /*3b50*/  ULOP3.LUT UR29, UR4, 0x10000, URZ, 0xfc, !UPT ;  /* 0x00010000041d7892 */ /* 0x000fe4000f8efcff */
[----:B------:R-:W-:Y:S01]  /*3b60*/  USEL UR43, UR33, 0x1, !UP0 ;  /* 0x00000001212b7887 */ /* 0x000fe2000c000000 */
[----:B------:R-:W-:Y:S01]  /*3b70*/  UMOV UR38, 0x0 ;  /* 0x0000000000267882 */ /* 0x000fe20000000000 */
[----:B------:R-:W-:Y:S01]  /*3b80*/  UMOV UR39, 0x8208010 ;  /* 0x0820801000277882 */ /* 0x000fe20000000000 */
[----:B------:R-:W-:Y:S01]  /*3b90*/  UMOV UR36, 0x0 ;  /* 0x0000000000247882 */ /* 0x000fe20000000000 */
[----:B------:R-:W-:Y:S01]  /*3ba0*/  UMOV UR37, 0x8208010 ;  /* 0x0820801000257882 */ /* 0x000fe20000000000 */
[----:B------:R-:W-:Y:S01]  /*3bb0*/  UMOV UR34, 0x0 ;  /* 0x0000000000227882 */ /* 0x000fe20000000000 */
[----:B------:R-:W-:Y:S01]  /*3bc0*/  UMOV UR35, 0x8208010 ;  /* 0x0820801000237882 */ /* 0x000fe20000000000 */
[----:B--2---:R-:W-:-:S15]  /*3bd0*/  R2UR UR44, R0 ;  /* 0x00000000002c72ca */ /* 0x004fde00000e0000 */
.L_x_77:
[C---:B------:R-:W-:Y:S02]  /*3be0*/  LEA R0, R8.reuse, UR26, 0x3 ;  /* 0x0000001a08007c11 */ /* 0x040fe4000f8e18ff */
[----:B------:R-:W-:Y:S02]  /*3bf0*/  SHF.L.U32 R4, R3, 0x1f, RZ ;  /* 0x0000001f03047819 */ /* 0x000fe400000006ff */
[----:B------:R-:W-:Y:S02]  /*3c00*/  LEA R5, R8, UR26, 0x4 ;  /* 0x0000001a08057c11 */ /* 0x000fe4000f8e20ff */
[----:B------:R-:W1:Y:S02]  /*3c10*/  SYNCS.PHASECHK.TRANS64.TRYWAIT P0, [R0+URZ+0xc0], R4 ;  /* 0x0000c004000075a7 */ /* 0x000e6400080011ff */
[----:B-1-3--:R-:W-:Y:S05]  /*3c20*/  @!P0 BRA `(.L_x_70) ;  /* 0x0000005800d48947 */ /* 0x00afea0003800000 */
.L_x_176:
[----:B-1----:R-:W1:Y:S01]  /*3c30*/  LDS.128 R4, [R5+0x150] ;  /* 0x0001500005047984 */ /* 0x002e620000000c00 */
[----:B------:R-:W-:Y:S02]  /*3c40*/  VIADD R0, R0, 0xd0 ;  /* 0x000000d000007836 */ /* 0x000fe40000000000 */
[----:B------:R-:W-:Y:S01]  /*3c50*/  VIADD R8, R8, 0x1 ;  /* 0x0000000108087836 */ /* 0x000fe20000000000 */
[----:B------:R-:W-:Y:S01]  /*3c60*/  @!PT LDS RZ, [RZ] ;  /* 0x00000000fffff984 */ /* 0x000fe20000000800 */
[----:B------:R-:W-:Y:S01]  /*3c70*/  @!PT LDS RZ, [RZ] ;  /* 0x00000000fffff984 */ /* 0x000fe20000000800 */
[----:B------:R-:W-:Y:S01]  /*3c80*/  @!PT LDS RZ, [RZ] ;  /* 0x00000000fffff984 */ /* 0x000fe20000000800 */
[----:B------:R-:W-:Y:S01]  /*3c90*/  @!PT LDS RZ, [RZ] ;  /* 0x00000000fffff984 */ /* 0x000fe20000000800 */
[----:B------:R2:W-:Y:S06]  /*3ca0*/  MEMBAR.ALL.CTA ;  /* 0x0000000000007992 */ /* 0x0005ec0000008000 */
[----:B--2---:R-:W2:Y:S01]  /*3cb0*/  FENCE.VIEW.ASYNC.S ;  /* 0x00000000000073c6 */ /* 0x004ea20000000000 */
[----:B------:R-:W-:-:S04]  /*3cc0*/  PRMT R0, RZ, 0x654, R0 ;  /* 0x00000654ff007816 */ /* 0x000fc80000000000 */
[----:B--2---:R2:W-:Y:S01]  /*3cd0*/  SYNCS.ARRIVE.TRANS64.RED.A1T0 RZ, [R0+URZ], RZ ;  /* 0x000000ff00ff79a7 */ /* 0x0045e200081004ff */
[----:B-1----:R-:W-:Y:S01]  /*3ce0*/  LOP3.LUT P1, RZ, R6, 0x1, RZ, 0xc0, !PT ;  /* 0x0000000106ff7812 */ /* 0x002fe2000782c0ff */
[----:B--2---:R-:W-:-:S12]  /*3cf0*/  BRA.U UP3, `(.L_x_71) ;  /* 0x0000000503087547 */ /* 0x004fd8000b800000 */
[----:B------:R-:W1:Y:S01]  /*3d00*/  LDCU UR4, c[0x0][0x38c] ;  /* 0x00007180ff0477ac */ /* 0x000e620008000800 */
[----:B------:R-:W-:Y:S02]  /*3d10*/  PLOP3.LUT P2, PT, PT, PT, PT, 0x80, 0x8 ;  /* 0x000000000008781c */ /* 0x000fe40003f4f070 */
[----:B------:R-:W-:Y:S01]  /*3d20*/  SHF.L.U32 R4, R9, 0x1f, RZ ;  /* 0x0000001f09047819 */ /* 0x000fe200000006ff */
[----:B------:R-:W-:Y:S02]  /*3d30*/  ULEA UR31, UR32, UR26, 0x3 ;  /* 0x0000001a201f7291 */ /* 0x000fe4000f8e18ff */
[----:B------:R-:W-:Y:S02]  /*3d40*/  ULEA UR11, UR32, UR44, 0x6 ;  /* 0x0000002c200b7291 */ /* 0x000fe4000f8e30ff */
[----:B-1----:R-:W-:-:S06]  /*3d50*/  UISETP.GE.AND UP0, UPT, UR4, 0x1, UPT ;  /* 0x000000010400788c */ /* 0x002fcc000bf06270 */
[----:B------:R-:W-:-:S05]  /*3d60*/  PLOP3.LUT P0, PT, PT, PT, UP0, 0x80, 0x8 ;  /* 0x000000000008781c */ /* 0x000fca0003f0f008 */
[----:B------:R-:W-:-:S08]  /*3d70*/  @UP0 ULEA UR4, UR23, UR26, 0x3 ;  /* 0x0000001a17040291 */ /* 0x000fd0000f8e18ff */
[----:B------:R-:W-:-:S04]  /*3d80*/  @P0 SHF.L.U32 R0, R2, 0x1f, RZ ;  /* 0x0000001f02000819 */ /* 0x000fc800000006ff */
[----:B------:R1:W2:Y:S01]  /*3d90*/  @P0 SYNCS.PHASECHK.TRANS64.TRYWAIT P2, [UR4], R0 ;  /* 0x00000000ff0005a7 */ /* 0x0002a20008041104 */
[----:B------:R-:W3:Y:S02]  /*3da0*/  SYNCS.PHASECHK.TRANS64.TRYWAIT P0, [UR31+0x100], R4 ;  /* 0x00010004ff0075a7 */ /* 0x000ee4000800111f */
[----:B-123--:R-:W-:Y:S05]  /*3db0*/  @!P0 BRA `(.L_x_72) ;  /* 0x0000005800848947 */ /* 0x00efea0003800000 */
.L_x_178:
[----:B------:R-:W-:Y:S01]  /*3dc0*/  UMOV UR27, UR22 ;  /* 0x00000016001b7c82 */ /* 0x000fe20008000000 */
[----:B------:R-:W-:Y:S05]  /*3dd0*/  BRA.U !UP0, `(.L_x_73) ;  /* 0x0000000108c07547 */ /* 0x000fea000b800000 */
[----:B------:R-:W-:Y:S02]  /*3de0*/  UIADD3 UR27, UPT, UPT, UR43, UR22, URZ ;  /* 0x000000162b1b7290 */ /* 0x000fe4000fffe0ff */
[----:B------:R-:W-:Y:S01]  /*3df0*/  UPLOP3.LUT UP2, UPT, UPT, UPT, UPT, 0x40, 0x4 ;  /* 0x000000000004789c */ /* 0x000fe20003f4e870 */
[----:B------:R-:W-:Y:S01]  /*3e00*/  UMOV UR24, UR33 ;  /* 0x0000002100187c82 */ /* 0x000fe20008000000 */
[----:B------:R-:W-:-:S09]  /*3e10*/  UMOV UR10, UR23 ;  /* 0x00000017000a7c82 */ /* 0x000fd20008000000 */
.L_x_76:
[----:B--2---:R-:W-:Y:S01]  /*3e20*/  ULEA UR5, UR10, UR26, 0x3 ;  /* 0x0000001a0a057291 */ /* 0x004fe2000f8e18ff */
[----:B---3--:R-:W-:Y:S11]  /*3e30*/  @P2 BRA `(.L_x_74) ;  /* 0x00000000000c2947 */ /* 0x008ff60003800000 */
[----:B-1----:R-:W-:Y:S04]  /*3e40*/  SHF.L.U32 R4, R2, 0x1f, RZ ;  /* 0x0000001f02047819 */ /* 0x002fe800000006ff */
[----:B------:R-:W1:Y:S02]  /*3e50*/  SYNCS.PHASECHK.TRANS64.TRYWAIT P0, [UR5], R4 ;  /* 0x00000004ff0075a7 */ /* 0x000e640008001105 */
[----:B-1----:R-:W-:Y:S05]  /*3e60*/  @!P0 BRA `(.L_x_75) ;  /* 0x0000005800708947 */ /* 0x002fea0003800000 */
.L_x_74:
[----:B------:R-:W-:Y:S01]  /*3e70*/  UISETP.NE.AND UP0, UPT, UR24, 0x1, UPT ;  /* 0x000000011800788c */ /* 0x000fe2000bf05270 */
[----:B------:R-:W-:Y:S01]  /*3e80*/  PLOP3.LUT P2, PT, PT, PT, PT, 0x80, 0x8 ;  /* 0x000000000008781c */ /* 0x000fe20003f4f070 */
[----:B------:R-:W-:Y:S02]  /*3e90*/  UIADD3 UR4, UPT, UPT, UR10, 0x1, URZ ;  /* 0x000000010a047890 */ /* 0x000fe4000fffe0ff */
[----:B------:R-:W-:Y:S02]  /*3ea0*/  UIADD3 UR25, UPT, UPT, UR5, 0x38, URZ ;  /* 0x0000003805197890 */ /* 0x000fe4000fffe0ff */
[----:B------:R-:W-:Y:S01]  /*3eb0*/  UISETP.NE.AND UP1, UPT, UR4, 0x7, UPT ;  /* 0x000000070400788c */ /* 0x000fe2000bf25270 */
[----:B------:R-:W-:Y:S01]  /*3ec0*/  PLOP3.LUT P0, PT, PT, PT, UP0, 0x80, 0x8 ;  /* 0x000000000008781c */ /* 0x000fe20003f0f008 */
[----:B------:R-:W-:Y:S02]  /*3ed0*/  UIADD3 UR22, UPT, UPT, UR22, 0x1, URZ ;  /* 0x0000000116167890 */ /* 0x000fe4000fffe0ff */
[----:B------:R-:W-:Y:S02]  /*3ee0*/  USEL UR6, URZ, 0x1, UP1 ;  /* 0x00000001ff067887 */ /* 0x000fe40008800000 */
[----:B------:R-:W-:Y:S02]  /*3ef0*/  USEL UR23, UR4, URZ, UP1 ;  /* 0x000000ff04177287 */ /* 0x000fe40008800000 */
[----:B------:R-:W-:Y:S02]  /*3f00*/  UIADD3 UR24, UPT, UPT, UR24, -0x1, URZ ;  /* 0xffffffff18187890 */ /* 0x000fe4000fffe0ff */
[----:B------:R-:W-:Y:S01]  /*3f10*/  @UP0 ULEA UR4, UR23, UR26, 0x3 ;  /* 0x0000001a17040291 */ /* 0x000fe2000f8e18ff */
[----:B------:R-:W-:Y:S01]  /*3f20*/  LOP3.LUT R2, R2, UR6, RZ, 0x3c, !PT ;  /* 0x0000000602027c12 */ /* 0x000fe2000f8e3cff */
[----:B------:R-:W-:Y:S02]  /*3f30*/  ULEA UR6, UR10, UR30, 0x9 ;  /* 0x0000001e0a067291 */ /* 0x000fe4000f8e48ff */
[----:B------:R-:W-:Y:S01]  /*3f40*/  UISETP.NE.AND UP0, UPT, UR22, UR27, UPT ;  /* 0x0000001b1600728c */ /* 0x000fe2000bf05270 */
[----:B-1----:R-:W-:Y:S01]  /*3f50*/  @P0 SHF.L.U32 R0, R2, 0x1f, RZ ;  /* 0x0000001f02000819 */ /* 0x002fe200000006ff */
[----:B------:R-:W-:Y:S02]  /*3f60*/  UIADD3 UR20, UPT, UPT, UR6, 0x80, URZ ;  /* 0x0000008006147890 */ /* 0x000fe4000fffe0ff */
[----:B------:R-:W-:Y:S01]  /*3f70*/  UIADD3 UR16, UPT, UPT, UR6, 0x100, URZ ;  /* 0x0000010006107890 */ /* 0x000fe2000fffe0ff */
[----:B------:R2:W3:Y:S01]  /*3f80*/  @P0 SYNCS.PHASECHK.TRANS64.TRYWAIT P2, [UR4], R0 ;  /* 0x00000000ff0005a7 */ /* 0x0004e20008041104 */
[----:B------:R-:W-:Y:S02]  /*3f90*/  ULEA UR4, UR10, UR29, 0x9 ;  /* 0x0000001d0a047291 */ /* 0x000fe4000f8e48ff */
[----:B------:R-:W-:Y:S02]  /*3fa0*/  UIADD3 UR12, UPT, UPT, UR6, 0x180, URZ ;  /* 0x00000180060c7890 */ /* 0x000fe4000fffe0ff */
[----:B------:R-:W-:Y:S02]  /*3fb0*/  UIADD3 UR18, UPT, UPT, UR4, 0x2, URZ ;  /* 0x0000000204127890 */ /* 0x000fe4000fffe0ff */
[----:B------:R-:W-:Y:S02]  /*3fc0*/  UIADD3 UR14, UPT, UPT, UR4, 0x4, URZ ;  /* 0x00000004040e7890 */ /* 0x000fe4000fffe0ff */
[----:B------:R-:W-:Y:S01]  /*3fd0*/  UIADD3 UR8, UPT, UPT, UR4, 0x6, URZ ;  /* 0x0000000604087890 */ /* 0x000fe2000fffe0ff */
[----:B------:R-:W-:Y:S01]  /*3fe0*/  UMOV UR7, 0x40004040 ;  /* 0x4000404000077882 */ /* 0x000fe20000000000 */
[----:B------:R-:W-:Y:S01]  /*3ff0*/  UMOV UR5, 0x40004040 ;  /* 0x4000404000057882 */ /* 0x000fe20000000000 */
[----:B------:R-:W-:Y:S01]  /*4000*/  UMOV UR21, 0x40004040 ;  /* 0x4000404000157882 */ /* 0x000fe20000000000 */
[----:B------:R2:W-:Y:S01]  /*4010*/  UTCHMMA.2CTA gdesc[UR6], gdesc[UR4], tmem[UR11], tmem[UR40], idesc[UR41], UP2 ;  /* 0x00ff2804060075ea */ /* 0x0005e2000920000b */
[----:B------:R-:W-:Y:S01]  /*4020*/  UPLOP3.LUT UP2, UPT, UPT, UPT, UPT, 0x80, 0x8 ;  /* 0x000000000008789c */ /* 0x000fe20003f4f070 */
[----:B------:R-:W-:Y:S01]  /*4030*/  UMOV UR19, 0x40004040 ;  /* 0x4000404000137882 */ /* 0x000fe20000000000 */
[----:B------:R-:W-:Y:S01]  /*4040*/  UMOV UR17, 0x40004040 ;  /* 0x4000404000117882 */ /* 0x000fe20000000000 */
[----:B------:R2:W-:Y:S01]  /*4050*/  UTCHMMA.2CTA gdesc[UR20], gdesc[UR18], tmem[UR11], tmem[UR38], idesc[UR39], UPT ;  /* 0x00ff2612140075ea */ /* 0x0005e2000ba0000b */
[----:B------:R-:W-:Y:S01]  /*4060*/  UMOV UR15, 0x40004040 ;  /* 0x40004040000f7882 */ /* 0x000fe20000000000 */
[----:B------:R-:W-:Y:S01]  /*4070*/  UMOV UR13, 0x40004040 ;  /* 0x40004040000d7882 */ /* 0x000fe20000000000 */
[----:B------:R-:W-:Y:S01]  /*4080*/  UMOV UR9, 0x40004040 ;  /* 0x4000404000097882 */ /* 0x000fe20000000000 */
[----:B------:R2:W-:Y:S01]  /*4090*/  UTCHMMA.2CTA gdesc[UR16], gdesc[UR14], tmem[UR11], tmem[UR36], idesc[UR37], UPT ;  /* 0x00ff240e100075ea */ /* 0x0005e2000ba0000b */
[----:B------:R2:W-:Y:S01]  /*40a0*/  UTCHMMA.2CTA gdesc[UR12], gdesc[UR8], tmem[UR11], tmem[UR34], idesc[UR35], UPT ;  /* 0x00ff22080c0075ea */ /* 0x0005e2000ba0000b */
[----:B------:R2:W-:Y:S01]  /*40b0*/  UTCBAR.2CTA.MULTICAST [UR25], URZ, UR28 ;  /* 0x000000ff190073e9 */ /* 0x0005e2000820081c */
[----:B------:R-:W-:Y:S01]  /*40c0*/  UMOV UR10, UR23 ;  /* 0x00000017000a7c82 */ /* 0x000fe20008000000 */
[----:B------:R-:W-:Y:S05]  /*40d0*/  BRA.U UP0, `(.L_x_76) ;  /* 0xfffffffd00507547 */ /* 0x000fea000b83ffff */
.L_x_73:
[----:B--2---:R-:W-:Y:S01]  /*40e0*/  UIADD3 UR4, UPT, UPT, UR31, 0xe0, URZ ;  /* 0x000000e01f047890 */ /* 0x004fe2000fffe0ff */
[----:B------:R-:W-:-:S08]  /*40f0*/  UMOV UR22, UR27 ;  /* 0x0000001b00167c82 */ /* 0x000fd00008000000 */
[----:B------:R2:W-:Y:S01]  /*4100*/  UTCBAR.2CTA.MULTICAST [UR4], URZ, UR42 ;  /* 0x000000ff040073e9 */ /* 0x0005e2000820082a */
[----:B------:R-:W-:Y:S02]  /*4110*/  NOP ;  /* 0x0000000000007918 */ /* 0x000fe40000000000 */
.L_x_71:
[----:B--2---:R-:W-:Y:S01]  /*4120*/  UIADD3 UR4, UPT, UPT, UR32, 0x1, URZ ;  /* 0x0000000120047890 */ /* 0x004fe2000fffe0ff */
[----:B------:R-:W-:-:S03]  /*4130*/  ISETP.NE.AND P0, PT, R8, 0x2, PT ;  /* 0x000000020800780c */ /* 0x000fc60003f05270 */
[----:B------:R-:W-:Y:S01]  /*4140*/  UISETP.NE.AND UP0, UPT, UR4, 0x4, UPT ;  /* 0x000000040400788c */ /* 0x000fe2000bf05270 */
[----:B-1----:R-:W-:Y:S02]  /*4150*/  SEL R0, RZ, 0x1, P0 ;  /* 0x00000001ff007807 */ /* 0x002fe40000000000 */
[----:B------:R-:W-:Y:S01]  /*4160*/  SEL R8, R8, RZ, P0 ;  /* 0x000000ff08087207 */ /* 0x000fe20000000000 */
[----:B------:R-:W-:Y:S01]  /*4170*/  USEL UR5, URZ, 0x1, UP0 ;  /* 0x00000001ff057887 */ /* 0x000fe20008000000 */
[----:B------:R-:W-:Y:S01]  /*4180*/  LOP3.LUT R3, R3, R0, RZ, 0x3c, !PT ;  /* 0x0000000003037212 */ /* 0x000fe200078e3cff */
[----:B------:R-:W-:-:S04]  /*4190*/  USEL UR32, UR4, URZ, UP0 ;  /* 0x000000ff04207287 */ /* 0x000fc80008000000 */
[----:B------:R-:W-:Y:S01]  /*41a0*/  LOP3.LUT R9, R9, UR5, RZ, 0x3c, !PT ;  /* 0x0000000509097c12 */ /* 0x000fe2000f8e3cff */
[----:B------:R-:W-:Y:S07]  /*41b0*/  @P1 BRA `(.L_x_77) ;  /* 0xfffffff800881947 */ /* 0x000fee000383ffff */
[----:B------:R-:W1:Y:S01]  /*41c0*/  S2UR UR8, SR_CgaCtaId ;  /* 0x00000000000879c3 */ /* 0x000e620000008800 */
[----:B------:R-:W-:Y:S01]  /*41d0*/  ELECT P0, URZ, PT ;  /* 0x0000000000ff782f */ /* 0x000fe20003800000 */
[----:B------:R-:W-:Y:S01]  /*41e0*/  HFMA2 R0, -RZ, RZ, 0, 5.9604644775390625e-08 ;  /* 0x00000001ff007431 */ /* 0x000fe200000001ff */
[----:B------:R-:W-:-:S05]  /*41f0*/  UMOV UR4, 0x40 ;  /* 0x0000004000047882 */ /* 0x000fca0000000000 */
[----:B------:R-:W-:Y:S01]  /*4200*/  UVIRTCOUNT.DEALLOC.SMPOOL 0x80 ;  /* 0x000000800000784c */ /* 0x000fe20000000000 */
[----:B------:R-:W-:Y:S02]  /*4210*/  UISETP.NE.AND UP1, UPT, UR46, URZ, UPT ;  /* 0x000000ff2e00728c */ /* 0x000fe4000bf25270 */
[----:B-1----:R-:W-:-:S09]  /*4220*/  ULEA UR8, UR8, UR4, 0x18 ;  /* 0x0000000408087291 */ /* 0x002fd2000f8ec0ff */
[----:B------:R1:W-:Y:S01]  /*4230*/  @P0 STS.U8 [UR8+0x1c], R0 ;  /* 0x00001c00ff000988 */ /* 0x0003e20008000008 */
[----:B------:R-:W-:Y:S05]  /*4240*/  BRA.U UP1, `(.L_x_78) ;  /* 0x0000000101a07547 */ /* 0x000fea000b800000 */
[----:B------:R-:W-:Y:S01]  /*4250*/  UIADD3 UR7, UPT, UPT, UR26, 0x100, URZ ;  /* 0x000001001a077890 */ /* 0x000fe2000fffe0ff */
[----:B------:R-:W-:-:S03]  /*4260*/  SHF.L.U32 R2, R9, 0x1f, RZ ;  /* 0x0000001f09027819 */ /* 0x000fc600000006ff */
[----:B------:R-:W-:-:S09]  /*4270*/  ULEA UR4, UR32, UR7, 0x3 ;  /* 0x0000000720047291 */ /* 0x000fd2000f8e18ff */
[----:B------:R-:W2:Y:S02]  /*4280*/  SYNCS.PHASECHK.TRANS64.TRYWAIT P0, [UR4], R2 ;  /* 0x00000002ff0075a7 */ /* 0x000ea40008001104 */
[----:B--2---:R-:W-:Y:S05]  /*4290*/  @!P0 BRA `(.L_x_79) ;  /* 0x00000054007c8947 */ /* 0x004fea0003800000 */
.L_x_181:
        /* <DEDUP_REMOVED lines=9> */
.L_x_183:
        /* <DEDUP_REMOVED lines=9> */
.L_x_185:
[----:B------:R-:W-:-:S04]  /*43c0*/  UIADD3 UR4, UPT, UPT, UR4, 0x1, URZ ;  /* 0x0000000104047890 */ /* 0x000fc8000fffe0ff */
[----:B------:R-:W-:-:S04]  /*43d0*/  UISETP.NE.AND UP0, UPT, UR4, 0x4, UPT ;  /* 0x000000040400788c */ /* 0x000fc8000bf05270 */
[----:B------:R-:W-:Y:S02]  /*43e0*/  USEL UR5, URZ, 0x1, UP0 ;  /* 0x00000001ff057887 */ /* 0x000fe40008000000 */
[----:B------:R-:W-:-:S04]  /*43f0*/  USEL UR4, UR4, URZ, UP0 ;  /* 0x000000ff04047287 */ /* 0x000fc80008000000 */
[----:B------:R-:W-:Y:S01]  /*4400*/  ULEA UR4, UR4, UR7, 0x3 ;  /* 0x0000000704047291 */ /* 0x000fe2000f8e18ff */
[----:B------:R-:W-:-:S04]  /*4410*/  LOP3.LUT R2, R2, UR5, RZ, 0x3c, !PT ;  /* 0x0000000502027c12 */ /* 0x000fc8000f8e3cff */
[----:B------:R-:W-:Y:S01]  /*4420*/  SHF.L.U32 R2, R2, 0x1f, RZ ;  /* 0x0000001f02027819 */ /* 0x000fe200000006ff */
[----:B-1----:R-:W-:-:S04]  /*4430*/  IMAD.U32 R0, RZ, RZ, UR4 ;  /* 0x00000004ff007e24 */ /* 0x002fc8000f8e00ff */
[----:B------:R1:W2:Y:S03]  /*4440*/  SYNCS.PHASECHK.TRANS64.TRYWAIT P0, [R0+URZ], R2 ;  /* 0x00000002000075a7 */ /* 0x0002a600080011ff */
[----:B--2---:R-:W-:Y:S05]  /*4450*/  @!P0 NANOSLEEP.SYNCS 0x989680 ;  /* 0x009896800000895d */ /* 0x004fea0003900000 */
[----:B------:R-:W2:Y:S02]  /*4460*/  @!P0 SYNCS.PHASECHK.TRANS64 P0, [R0+URZ], R2 ;  /* 0x00000002000085a7 */ /* 0x000ea400080010ff */
[----:B--2---:R-:W-:Y:S05]  /*4470*/  @P0 BRA `(.L_x_82) ;  /* 0x0000000000200947 */ /* 0x004fea0003800000 */
.L_x_83:
[----:B--2---:R2:W4:Y:S02]  /*4480*/  SYNCS.PHASECHK.TRANS64.TRYWAIT P0, [R0+URZ], R2 ;  /* 0x00000002000075a7 */ /* 0x00452400080011ff */
[----:B----4-:R-:W-:Y:S05]  /*4490*/  @!P0 NANOSLEEP.SYNCS 0x989680 ;  /* 0x009896800000895d */ /* 0x010fea0003900000 */
[----:B------:R-:W4:Y:S02]  /*44a0*/  @!P0 SYNCS.PHASECHK.TRANS64 P0, [R0+URZ], R2 ;  /* 0x00000002000085a7 */ /* 0x000f2400080010ff */
[----:B----4-:R-:W-:Y:S05]  /*44b0*/  @!P0 BRA `(.L_x_83) ;  /* 0xfffffffc00f08947 */ /* 0x010fea000383ffff */
[----:B------:R-:W-:Y:S05]  /*44c0*/  BRA `(.L_x_82) ;  /* 0x00000000000c7947 */ /* 0x000fea0003800000 */
.L_x_78:
[----:B------:R-:W-:-:S04]  /*44d0*/  UIADD3 UR4, UPT, UPT, UR26, 0x140, URZ ;  /* 0x000001401a047890 */ /* 0x000fc8000fffe0ff */
[----:B------:R-:W-:-:S09]  /*44e0*/  UPRMT UR4, UR48, 0x654, UR4 ;  /* 0x0000065430047896 */ /* 0x000fd20008000004 */
[----:B------:R-:W-:Y:S03]  /*44f0*/  SYNCS.ARRIVE.TRANS64.RED.A1T0 RZ, [UR4], RZ ;  /* 0x000000ffffff79a7 */ /* 0x000fe60008100404 */
.L_x_82:
[----:B-12---:R-:W-:Y:S01]  /*4500*/  SHF.L.U32 R2, RZ, 0x1f, RZ ;  /* 0x0000001fff027819 */ /* 0x006fe200000006ff */
[----:B------:R-:W-:Y:S01]  /*4510*/  UIADD3 UR4, UPT, UPT, UR26, 0x140, URZ ;  /* 0x000001401a047890 */ /* 0x000fe2000fffe0ff */
[----:B------:R-:W-:Y:S02]  /*4520*/  PLOP3.LUT P0, PT, PT, PT, UP1, 0x80, 0x8 ;  /* 0x000000000008781c */ /* 0x000fe40003f0f018 */
[----:B------:R-:W1:Y:S02]  /*4530*/  SYNCS.PHASECHK.TRANS64.TRYWAIT P1, [UR26+0x140], R2 ;  /* 0x00014002ff0075a7 */ /* 0x000e64000802111a */
[----:B-1----:R-:W-:Y:S09]  /*4540*/  @!P1 BRA `(.L_x_84) ;  /* 0x0000005400189947 */ /* 0x002ff20003800000 */
.L_x_187:
[----:B------:R-:W-:Y:S01]  /*4550*/  @!UP1 UPRMT UR4, UR48, 0x654, UR4 ;  /* 0x0000065430049896 */ /* 0x000fe20008000004 */
[----:B------:R-:W-:Y:S01]  /*4560*/  UMOV UR5, 0xffff ;  /* 0x0000ffff00057882 */ /* 0x000fe20000000000 */
[----:B------:R-:W-:-:S07]  /*4570*/  UMOV UR6, 0x1 ;  /* 0x0000000100067882 */ /* 0x000fce0000000000 */
[----:B------:R-:W-:Y:S01]  /*4580*/  @!P0 SYNCS.ARRIVE.TRANS64.RED.A1T0 RZ, [UR4], RZ ;  /* 0x000000ffffff89a7 */ /* 0x000fe20008100404 */
[----:B------:R-:W-:Y:S01]  /*4590*/  NOP ;  /* 0x0000000000007918 */ /* 0x000fe20000000000 */
[----:B-1----:R-:W1:Y:S01]  /*45a0*/  LDS R0, [UR8+0x14] ;  /* 0x00001408ff007984 */ /* 0x002e620008000800 */
[----:B------:R-:W-:-:S04]  /*45b0*/  ULOP3.LUT UR4, UR44, 0xffff, URZ, 0xc0, !UPT ;  /* 0x0000ffff2c047892 */ /* 0x000fc8000f8ec0ff */
[----:B------:R-:W-:-:S04]  /*45c0*/  USHF.R.U32.HI UR4, URZ, 0x5, UR4 ;  /* 0x00000005ff047899 */ /* 0x000fc80008011604 */
[----:B------:R-:W-:Y:S02]  /*45d0*/  USHF.L.U32 UR5, UR5, UR4, URZ ;  /* 0x0000000405057299 */ /* 0x000fe400080006ff */
[----:B------:R-:W-:-:S04]  /*45e0*/  USHF.L.U32 UR4, UR6, UR4, URZ ;  /* 0x0000000406047299 */ /* 0x000fc800080006ff */
[----:B-1----:R-:W-:-:S04]  /*45f0*/  LOP3.LUT R0, R0, UR5, RZ, 0xc0, !PT ;  /* 0x0000000500007c12 */ /* 0x002fc8000f8ec0ff */
[----:B------:R-:W-:-:S13]  /*4600*/  ISETP.NE.AND P0, PT, R0, UR5, PT ;  /* 0x0000000500007c0c */ /* 0x000fda000bf05270 */
[----:B------:R-:W-:Y:S05]  /*4610*/  @P0 BRA `(.L_x_85) ;  /* 0x0000000000580947 */ /* 0x000fea0003800000 */
[----:B------:R-:W1:Y:S02]  /*4620*/  LDS R0, [UR8+0x18] ;  /* 0x00001808ff007984 */ /* 0x000e640008000800 */
[----:B-1----:R-:W-:-:S04]  /*4630*/  LOP3.LUT R0, R0, UR4, RZ, 0xc0, !PT ;  /* 0x0000000400007c12 */ /* 0x002fc8000f8ec0ff */
[----:B------:R-:W-:-:S13]  /*4640*/  ISETP.NE.AND P0, PT, R0, UR4, PT ;  /* 0x0000000400007c0c */ /* 0x000fda000bf05270 */
[----:B------:R-:W-:Y:S05]  /*4650*/  @P0 BRA `(.L_x_86) ;  /* 0x00000000003c0947 */ /* 0x000fea0003800000 */
[----:B------:R-:W1:Y:S01]  /*4660*/  S2R R2, SR_LANEID ;  /* 0x0000000000027919 */ /* 0x000e620000000000 */
[----:B------:R-:W-:-:S06]  /*4670*/  ULOP3.LUT UR5, URZ, UR5, URZ, 0x33, !UPT ;  /* 0x00000005ff057292 */ /* 0x000fcc000f8e33ff */
[----:B------:R-:W-:-:S04]  /*4680*/  IMAD.U32 R0, RZ, RZ, UR5 ;  /* 0x00000005ff007e24 */ /* 0x000fc8000f8e00ff */
[----:B------:R2:W4:Y:S02]  /*4690*/  REDUX UR7, R0 ;  /* 0x00000000000773c4 */ /* 0x0005240000000000 */
[----:B------:R1:W-:Y:S01]  /*46a0*/  UTCATOMSWS.AND URZ, UR5 ;  /* 0x0000000500ff79e3 */ /* 0x0003e20008000000 */
[----:B--2---:R-:W-:Y:S01]  /*46b0*/  LOP3.LUT R0, RZ, UR4, RZ, 0x33, !PT ;  /* 0x00000004ff007c12 */ /* 0x004fe2000f8e33ff */
[----:B------:R-:W-:Y:S02]  /*46c0*/  VOTEU.ANY UR4, UPT, PT ;  /* 0x0000000000047886 */ /* 0x000fe400038e0100 */
[----:B------:R-:W-:Y:S02]  /*46d0*/  UFLO.U32 UR4, UR4 ;  /* 0x00000004000472bd */ /* 0x000fe400080e0000 */
[----:B------:R-:W2:Y:S04]  /*46e0*/  REDUX UR6, R0 ;  /* 0x00000000000673c4 */ /* 0x000ea80000000000 */
[----:B-1----:R-:W-:-:S02]  /*46f0*/  ISETP.EQ.U32.AND P0, PT, R2, UR4, PT ;  /* 0x0000000402007c0c */ /* 0x002fc4000bf02070 */
[----:B----4-:R-:W-:-:S11]  /*4700*/  MOV R2, UR7 ;  /* 0x0000000700027c02 */ /* 0x010fd60008000f00 */
[----:B------:R1:W-:Y:S01]  /*4710*/  @P0 ATOMS.AND RZ, [UR8+0x14], R2 ;  /* 0x00001402ffff098c */ /* 0x0003e2000a800008 */
[----:B--2---:R-:W-:-:S05]  /*4720*/  IMAD.U32 R0, RZ, RZ, UR6 ;  /* 0x00000006ff007e24 */ /* 0x004fca000f8e00ff */
[----:B------:R1:W-:Y:S01]  /*4730*/  @P0 ATOMS.AND RZ, [UR8+0x18], R0 ;  /* 0x00001800ffff098c */ /* 0x0003e2000a800008 */
[----:B------:R-:W-:Y:S05]  /*4740*/  BRA `(.L_x_87) ;  /* 0x0000000000147947 */ /* 0x000fea0003800000 */
.L_x_86:
[----:B------:R-:W-:Y:S02]  /*4750*/  MOV R2, 0x4770 ;  /* 0x0000477000027802 */ /* 0x000fe40000000f00 */
[----:B---3-5:R-:W-:Y:S05]  /*4760*/  CALL.REL.NOINC `($__internal_0_$__cuda_sm10x_tcgen05_guardrail_trap_col_being_dealloced_not_returned_by_alloc) ;  /* 0x0000005400f87944 */ /* 0x028fea0003c00000 */
[----:B------:R-:W-:Y:S05]  /*4770*/  BRA `(.L_x_87) ;  /* 0x0000000000087947 */ /* 0x000fea0003800000 */
.L_x_85:
[----:B------:R-:W-:Y:S02]  /*4780*/  MOV R2, 0x47a0 ;  /* 0x000047a000027802 */ /* 0x000fe40000000f00 */
[----:B---3-5:R-:W-:Y:S05]  /*4790*/  CALL.REL.NOINC `($__internal_2_$__cuda_sm10x_tcgen05_guardrail_trap_unallocated_columns_being_dealloced) ;  /* 0x0000005800047944 */ /* 0x028fea0003c00000 */
.L_x_87:
[----:B------:R-:W-:Y:S01]  /*47a0*/  NOP ;  /* 0x0000000000007918 */ /* 0x000fe20000000000 */
[----:B------:R-:W-:Y:S05]  /*47b0*/  EXIT ;  /* 0x000000000000794d */ /* 0x000fea0003800000 */
.L_x_58:
[----:B------:R-:W-:-:S09]  /*47c0*/  UISETP.NE.OR UP0, UPT, UR25, 0x3, !UP5 ;  /* 0x000000031900788c */ /* 0x000fd2000ef05670 */
[----:B------:R-:W-:Y:S05]  /*47d0*/  BRA.U UP0, `(.L_x_88) ;  /* 0x0000001100b87547 */ /* 0x000fea000b800000 */
[----:B------:R-:W2:Y:S01]  /*47e0*/  LDCU UR31, c[0x0][0x370] ;  /* 0x00006e00ff1f77ac */ /* 0x000ea20008000800 */
[----:B------:R-:W3:Y:S01]  /*47f0*/  LDC.64 R16, c[0x0][0x348] ;  /* 0x0000d200ff107b82 */ /* 0x000ee20000000a00 */
[----:B------:R-:W-:Y:S02]  /*4800*/  HFMA2 R13, -RZ, RZ, 0, 0 ;  /* 0x00000000ff0d7431 */ /* 0x000fe400000001ff */
[----:B------:R-:W-:Y:S01]  /*4810*/  IMAD.MOV.U32 R15, RZ, RZ, 0x1 ;  /* 0x00000001ff0f7424 */ /* 0x000fe200078e00ff */
[----:B------:R-:W2:Y:S01]  /*4820*/  LDCU.128 UR48, c[0x0][0xb10] ;  /* 0x00016200ff3077ac */ /* 0x000ea20008000c00 */
[----:B------:R-:W-:Y:S01]  /*4830*/  IMAD.MOV.U32 R14, RZ, RZ, RZ ;  /* 0x000000ffff0e7224 */ /* 0x000fe200078e00ff */
[----:B------:R-:W-:Y:S01]  /*4840*/  MOV R7, 0x1000 ;  /* 0x0000100000077802 */ /* 0x000fe20000000f00 */
[----:B------:R-:W4:Y:S01]  /*4850*/  LDCU UR30, c[0x0][0x374] ;  /* 0x00006e80ff1e77ac */ /* 0x000f220008000800 */
[----:B------:R-:W1:Y:S01]  /*4860*/  LDC.64 R2, c[0x0][0x888] ;  /* 0x00022200ff027b82 */ /* 0x000e620000000a00 */
[----:B------:R-:W4:Y:S01]  /*4870*/  LDCU UR15, c[0x0][0xb0c] ;  /* 0x00016180ff0f77ac */ /* 0x000f220008000800 */
[----:B------:R-:W3:Y:S06]  /*4880*/  LDCU UR46, c[0x0][0xb20] ;  /* 0x00016400ff2e77ac */ /* 0x000eec0008000800 */
[----:B------:R-:W1:Y:S01]  /*4890*/  LDC.64 R4, c[0x0][0x890] ;  /* 0x00022400ff047b82 */ /* 0x000e620000000a00 */
[----:B------:R-:W3:Y:S01]  /*48a0*/  LDCU UR4, c[0x0][0xb30] ;  /* 0x00016600ff0477ac */ /* 0x000ee20008000800 */
[----:B------:R-:W-:Y:S01]  /*48b0*/  UMOV UR21, 0x400 ;  /* 0x0000040000157882 */ /* 0x000fe20000000000 */
[----:B--2---:R-:W-:-:S02]  /*48c0*/  UIMAD.WIDE.U32 UR6, UR31, UR48, URZ ;  /* 0x000000301f0672a5 */ /* 0x004fc4000f8e00ff */
[----:B----4-:R-:W-:Y:S02]  /*48d0*/  UIMAD.WIDE.U32 UR8, UR30, UR51, URZ ;  /* 0x000000331e0872a5 */ /* 0x010fe4000f8e00ff */
[----:B------:R-:W-:Y:S02]  /*48e0*/  ULEA UR21, UR47, UR21, 0x18 ;  /* 0x000000152f157291 */ /* 0x000fe4000f8ec0ff */
[----:B------:R-:W-:Y:S02]  /*48f0*/  UPLOP3.LUT UP2, UPT, UPT, UPT, UPT, 0x40, 0x4 ;  /* 0x000000000004789c */ /* 0x000fe40003f4e870 */
[----:B------:R-:W-:Y:S01]  /*4900*/  UIADD3 UR37, UPT, UPT, UR21, 0x88, URZ ;  /* 0x0000008815257890 */ /* 0x000fe2000fffe0ff */
[----:B------:R-:W-:Y:S01]  /*4910*/  UMOV UR6, UR7 ;  /* 0x0000000700067c82 */ /* 0x000fe20008000000 */
[----:B------:R-:W-:Y:S01]  /*4920*/  UMOV UR38, UR9 ;  /* 0x0000000900267c82 */ /* 0x000fe20008000000 */
[----:B------:R-:W-:Y:S02]  /*4930*/  UISETP.GE.AND UP0, UPT, UR45, 0x1, UPT ;  /* 0x000000012d00788c */ /* 0x000fe4000bf06270 */
[----:B------:R-:W-:Y:S01]  /*4940*/  UISETP.NE.AND UP4, UPT, UR45, 0x1, UPT ;  /* 0x000000012d00788c */ /* 0x000fe2000bf85270 */
[----:B------:R-:W2:Y:S01]  /*4950*/  LDCU.64 UR22, c[0x0][0xb28] ;  /* 0x00016500ff1677ac */ /* 0x000ea20008000a00 */
[----:B------:R-:W-:-:S02]  /*4960*/  UISETP.NE.AND UP6, UPT, UR15, 0x1, UPT ;  /* 0x000000010f00788c */ /* 0x000fc4000bfc5270 */
[----:B------:R-:W-:Y:S02]  /*4970*/  UISETP.NE.AND UP5, UPT, UR50, 0x1, UPT ;  /* 0x000000013200788c */ /* 0x000fe4000bfa5270 */
[----:B------:R-:W-:Y:S02]  /*4980*/  UIADD3 UR41, UPT, UPT, UR21, 0x70, URZ ;  /* 0x0000007015297890 */ /* 0x000fe4000fffe0ff */
[----:B------:R-:W-:Y:S02]  /*4990*/  UIADD3 UR33, UPT, UPT, UR21, 0x78, URZ ;  /* 0x0000007815217890 */ /* 0x000fe4000fffe0ff */
[----:B------:R-:W-:Y:S02]  /*49a0*/  UIADD3 UR25, UPT, UPT, UR21, 0x80, URZ ;  /* 0x0000008015197890 */ /* 0x000fe4000fffe0ff */
[----:B------:R-:W-:Y:S02]  /*49b0*/  UPRMT UR37, UR47, 0x654, UR37 ;  /* 0x000006542f257896 */ /* 0x000fe40008000025 */
[----:B------:R-:W-:-:S02]  /*49c0*/  USHF.R.U32.HI UR39, URZ, UR49, UR6 ;  /* 0x00000031ff277299 */ /* 0x000fc40008011606 */
[----:B---3--:R-:W-:Y:S02]  /*49d0*/  USHF.R.U32.HI UR38, URZ, UR46, UR38 ;  /* 0x0000002eff267299 */ /* 0x008fe40008011626 */
[----:B------:R-:W-:-:S11]  /*49e0*/  UISETP.NE.AND UP3, UPT, UR4, 0x1, UPT ;  /* 0x000000010400788c */ /* 0x000fd6000bf65270 */
.L_x_99:
[C---:B------:R-:W-:Y:S02]  /*49f0*/  LEA R12, R14.reuse, UR21, 0x3 ;  /* 0x000000150e0c7c11 */ /* 0x040fe4000f8e18ff */
[----:B------:R-:W-:Y:S02]  /*4a00*/  SHF.L.U32 R0, R13, 0x1f, RZ ;  /* 0x0000001f0d007819 */ /* 0x000fe400000006ff */
[----:B------:R-:W-:Y:S02]  /*4a10*/  LEA R8, R14, UR21, 0x4 ;  /* 0x000000150e087c11 */ /* 0x000fe4000f8e20ff */
[----:B---3--:R-:W3:Y:S02]  /*4a20*/  SYNCS.PHASECHK.TRANS64.TRYWAIT P0, [R12+URZ+0xc0], R0 ;  /* 0x0000c0000c0075a7 */ /* 0x008ee400080011ff */
[----:B---3--:R-:W-:Y:S05]  /*4a30*/  @!P0 BRA `(.L_x_89) ;  /* 0x0000004c00f48947 */ /* 0x008fea0003800000 */
.L_x_188:
[----:B------:R-:W4:Y:S01]  /*4a40*/  LDS.128 R8, [R8+0x150] ;  /* 0x0001500008087984 */ /* 0x000f220000000c00 */
[----:B------:R-:W-:Y:S01]  /*4a50*/  UISETP.GE.AND UP0, UPT, UR45, 0x1, UPT ;  /* 0x000000012d00788c */ /* 0x000fe2000bf06270 */
[----:B------:R-:W-:Y:S01]  /*4a60*/  @!PT LDS RZ, [RZ] ;  /* 0x00000000fffff984 */ /* 0x000fe20000000800 */
[----:B------:R-:W-:Y:S01]  /*4a70*/  @!PT LDS RZ, [RZ] ;  /* 0x00000000fffff984 */ /* 0x000fe20000000800 */
[----:B------:R-:W-:Y:S01]  /*4a80*/  @!PT LDS RZ, [RZ] ;  /* 0x00000000fffff984 */ /* 0x000fe20000000800 */
[----:B------:R-:W-:Y:S01]  /*4a90*/  @!PT LDS RZ, [RZ] ;  /* 0x00000000fffff984 */ /* 0x000fe20000000800 */
[----:B------:R1:W-:Y:S06]  /*4aa0*/  MEMBAR.ALL.CTA ;  /* 0x0000000000007992 */ /* 0x0003ec0000008000 */
[----:B-1----:R-:W1:Y:S01]  /*4ab0*/  FENCE.VIEW.ASYNC.S ;  /* 0x00000000000073c6 */ /* 0x002e620000000000 */
[----:B----4-:R-:W-:Y:S11]  /*4ac0*/  LOP3.LUT P0, RZ, R10, 0x1, RZ, 0xc0, !PT ;  /* 0x000000010aff7812 */ /* 0x010ff6000780c0ff */
[----:B------:R-:W-:Y:S02]  /*4ad0*/  @!UPT UIADD3 URZ, UPT, UPT, URZ, URZ, URZ ;  /* 0x000000fffffff290 */ /* 0x000fe4000fffe0ff */
[----:B-1----:R-:W-:Y:S01]  /*4ae0*/  VOTEU.ANY UP1, P0 ;  /* 0x0000000000ff7886 */ /* 0x002fe20000020100 */
[----:B------:R-:W-:Y:S11]  /*4af0*/  PLOP3.LUT P0, PT, PT, PT, UP1, 0x80, 0x8 ;  /* 0x000000000008781c */ /* 0x000ff60003f0f018 */
[----:B------:R-:W-:Y:S02]  /*4b00*/  @!UPT UIADD3 URZ, UPT, UPT, URZ, URZ, URZ ;  /* 0x000000fffffff290 */ /* 0x000fe4000fffe0ff */
[----:B---3--:R-:W-:Y:S02]  /*4b10*/  @P0 SHF.R.U32.HI R0, RZ, 0x10, R9 ;  /* 0x00000010ff000819 */ /* 0x008fe40000011609 */
[----:B------:R-:W-:Y:S02]  /*4b20*/  @P0 MOV R6, R8 ;  /* 0x0000000800060202 */ /* 0x000fe40000000f00 */
[----:B------:R-:W-:Y:S01]  /*4b30*/  @P0 R2UR UR4, R0 ;  /* 0x00000000000402ca */ /* 0x000fe200000e0000 */
[----:B------:R-:W-:Y:S01]  /*4b40*/  VIADD R0, R12, 0xd0 ;  /* 0x000000d00c007836 */ /* 0x000fe20000000000 */
[----:B------:R-:W-:Y:S02]  /*4b50*/  @P0 LOP3.LUT R8, R9, 0xffff, RZ, 0xc0, !PT ;  /* 0x0000ffff09080812 */ /* 0x000fe400078ec0ff */
[----:B------:R-:W-:Y:S02]  /*4b60*/  @P0 R2UR UR6, R6 ;  /* 0x00000000060602ca */ /* 0x000fe400000e0000 */
[----:B------:R-:W-:Y:S02]  /*4b70*/  PRMT R0, RZ, 0x654, R0 ;  /* 0x00000654ff007816 */ /* 0x000fe40000000000 */
[----:B------:R-:W-:Y:S02]  /*4b80*/  @P0 R2UR UR5, R8 ;  /* 0x00000000080502ca */ /* 0x000fe400000e0000 */
[----:B------:R1:W-:Y:S03]  /*4b90*/  SYNCS.ARRIVE.TRANS64.RED.A1T0 RZ, [R0+URZ], RZ ;  /* 0x000000ff00ff79a7 */ /* 0x0003e600081004ff */
[----:B------:R-:W-:Y:S04]  /*4ba0*/  @UP1 UMOV UR29, UR4 ;  /* 0x00000004001d1c82 */ /* 0x000fe80008000000 */
[----:B------:R-:W-:Y:S04]  /*4bb0*/  @UP1 UMOV UR14, UR6 ;  /* 0x00000006000e1c82 */ /* 0x000fe80008000000 */
[----:B------:R-:W-:Y:S01]  /*4bc0*/  @UP1 UMOV UR13, UR5 ;  /* 0x00000005000d1c82 */ /* 0x000fe20008000000 */
[----:B------:R-:W-:Y:S05]  /*4bd0*/  BRA.U !UP0, `(.L_x_90) ;  /* 0x0000000108a47547 */ /* 0x000fea000b800000 */
[----:B------:R-:W-:Y:S02]  /*4be0*/  UIMAD.WIDE.U32 UR16, UR13, UR51, URZ ;  /* 0x000000330d1072a5 */ /* 0x000fe4000f8e00ff */
[----:B------:R-:W-:Y:S02]  /*4bf0*/  UIMAD.WIDE.U32 UR18, UR14, UR48, URZ ;  /* 0x000000300e1272a5 */ /* 0x000fe4000f8e00ff */
[----:B------:R-:W-:Y:S02]  /*4c00*/  USEL UR4, UR30, UR38, !UP5 ;  /* 0x000000261e047287 */ /* 0x000fe4000e800000 */
[----:B------:R-:W-:Y:S02]  /*4c10*/  USEL UR7, UR31, UR39, !UP6 ;  /* 0x000000271f077287 */ /* 0x000fe4000f000000 */
[----:B--2---:R-:W-:Y:S02]  /*4c20*/  UIMAD.WIDE.U32 UR8, UR4, UR22, URZ ;  /* 0x00000016040872a5 */ /* 0x004fe4000f8e00ff */
[----:B------:R-:W-:Y:S01]  /*4c30*/  UIMAD.WIDE.U32 UR10, UR7, UR22, URZ ;  /* 0x00000016070a72a5 */ /* 0x000fe2000f8e00ff */
[----:B------:R-:W-:Y:S02]  /*4c40*/  UMOV UR5, UR17 ;  /* 0x0000001100057c82 */ /* 0x000fe40008000000 */
[----:B------:R-:W-:Y:S03]  /*4c50*/  USHF.R.U32.HI UR6, URZ, UR46, UR5 ;  /* 0x0000002eff067299 */ /* 0x000fe60008011605 */
[----:B------:R-:W-:Y:S01]  /*4c60*/  UMOV UR5, UR19 ;  /* 0x0000001300057c82 */ /* 0x000fe20008000000 */
[----:B------:R-:W-:Y:S02]  /*4c70*/  USEL UR6, UR13, UR6, !UP5 ;  /* 0x000000060d067287 */ /* 0x000fe4000e800000 */
[----:B------:R-:W-:Y:S03]  /*4c80*/  USHF.R.U32.HI UR12, URZ, UR49, UR5 ;  /* 0x00000031ff0c7299 */ /* 0x000fe60008011605 */
[----:B------:R-:W-:Y:S02]  /*4c90*/  UMOV UR5, UR9 ;  /* 0x0000000900057c82 */ /* 0x000fe40008000000 */
[----:B------:R-:W-:Y:S03]  /*4ca0*/  @UP4 USHF.R.U32.HI UR4, URZ, UR23, UR5 ;  /* 0x00000017ff044299 */ /* 0x000fe60008011605 */
[----:B------:R-:W-:Y:S01]  /*4cb0*/  UMOV UR5, UR11 ;  /* 0x0000000b00057c82 */ /* 0x000fe20008000000 */
[----:B------:R-:W-:Y:S02]  /*4cc0*/  UIMAD UR4, UR45, UR4, URZ ;  /* 0x000000042d0472a4 */ /* 0x000fe4000f8e02ff */
[----:B------:R-:W-:Y:S02]  /*4cd0*/  @UP4 USHF.R.U32.HI UR7, URZ, UR23, UR5 ;  /* 0x00000017ff074299 */ /* 0x000fe40008011605 */
[----:B------:R-:W-:Y:S02]  /*4ce0*/  UIMAD.WIDE.U32 UR10, UR6, UR22, URZ ;  /* 0x00000016060a72a5 */ /* 0x000fe4000f8e00ff */
[----:B------:R-:W-:Y:S02]  /*4cf0*/  USEL UR5, UR14, UR12, !UP6 ;  /* 0x0000000c0e057287 */ /* 0x000fe4000f000000 */
[----:B------:R-:W-:Y:S02]  /*4d00*/  UIMAD UR8, UR45, UR7, URZ ;  /* 0x000000072d0872a4 */ /* 0x000fe4000f8e02ff */
[----:B------:R-:W-:Y:S03]  /*4d10*/  UISETP.GE.AND UP0, UPT, UR6, UR4, UPT ;  /* 0x000000040600728c */ /* 0x000fe6000bf06270 */
[----:B------:R-:W-:Y:S01]  /*4d20*/  UMOV UR4, UR11 ;  /* 0x0000000b00047c82 */ /* 0x000fe20008000000 */
[----:B------:R-:W-:Y:S02]  /*4d30*/  UISETP.GE.OR UP0, UPT, UR5, UR8, UP0 ;  /* 0x000000080500728c */ /* 0x000fe40008706670 */
[----:B------:R-:W-:Y:S02]  /*4d40*/  USHF.R.U32.HI UR4, URZ, UR23, UR4 ;  /* 0x00000017ff047299 */ /* 0x000fe40008011604 */
[----:B------:R-:W-:Y:S02]  /*4d50*/  UIMAD.WIDE.U32 UR8, UR5, UR22, URZ ;  /* 0x00000016050872a5 */ /* 0x000fe4000f8e00ff */
[----:B------:R-:W-:Y:S04]  /*4d60*/  USEL UR10, UR6, UR4, !UP4 ;  /* 0x00000004060a7287 */ /* 0x000fe8000e000000 */
[----:B------:R-:W-:Y:S01]  /*4d70*/  UIADD3 UR11, UPT, UPT, -UR10, URZ, URZ ;  /* 0x000000ff0a0b7290 */ /* 0x000fe2000fffe1ff */
[----:B------:R-:W-:Y:S02]  /*4d80*/  @!UP0 UMOV UR4, UR9 ;  /* 0x0000000900048c82 */ /* 0x000fe40008000000 */
[----:B------:R-:W-:Y:S02]  /*4d90*/  @!UP0 USHF.R.U32.HI UR4, URZ, UR23, UR4 ;  /* 0x00000017ff048299 */ /* 0x000fe40008011604 */
[----:B------:R-:W-:Y:S02]  /*4da0*/  UIMAD UR8, UR45, UR11, UR6 ;  /* 0x0000000b2d0872a4 */ /* 0x000fe4000f8e0206 */
[----:B------:R-:W-:Y:S04]  /*4db0*/  @!UP0 USEL UR4, UR5, UR4, !UP4 ;  /* 0x0000000405048287 */ /* 0x000fe8000e000000 */
[----:B------:R-:W-:Y:S02]  /*4dc0*/  @!UP0 UIMAD UR7, UR7, UR8, UR4 ;  /* 0x00000008070782a4 */ /* 0x000fe4000f8e0204 */
[----:B------:R-:W-:Y:S02]  /*4dd0*/  @!UP0 UIADD3 UR9, UPT, UPT, UR10, -UR4, URZ ;  /* 0x800000040a098290 */ /* 0x000fe4000fffe0ff */
[----:B------:R-:W-:Y:S02]  /*4de0*/  UIADD3 UR8, UPT, UPT, -UR6, URZ, URZ ;  /* 0x000000ff06087290 */ /* 0x000fe4000fffe1ff */
[----:B------:R-:W-:Y:S02]  /*4df0*/  UIADD3 UR4, UPT, UPT, -UR5, URZ, URZ ;  /* 0x000000ff05047290 */ /* 0x000fe4000fffe1ff */
[----:B------:R-:W-:Y:S03]  /*4e00*/  @!UP0 UIMAD UR6, UR9, UR45, UR5 ;  /* 0x0000002d090682a4 */ /* 0x000fe6000f8e0205 */
[----:B------:R-:W-:Y:S01]  /*4e10*/  @!UP0 UMOV UR5, UR7 ;  /* 0x0000000700058c82 */ /* 0x000fe20008000000 */
[----:B------:R-:W-:Y:S02]  /*4e20*/  UIMAD UR7, UR15, UR4, UR14 ;  /* 0x000000040f0772a4 */ /* 0x000fe4000f8e020e */
[----:B------:R-:W-:Y:S02]  /*4e30*/  UIMAD UR4, UR50, UR8, UR13 ;  /* 0x00000008320472a4 */ /* 0x000fe4000f8e020d */
[----:B------:R-:W-:Y:S02]  /*4e40*/  UIMAD UR14, UR5, UR15, UR7 ;  /* 0x0000000f050e72a4 */ /* 0x000fe4000f8e0207 */
[----:B------:R-:W-:Y:S11]  /*4e50*/  UIMAD UR13, UR6, UR50, UR4 ;  /* 0x00000032060d72a4 */ /* 0x000ff6000f8e0204 */
[----:B------:R-:W-:Y:S01]  /*4e60*/  @!UPT UIADD3 URZ, UPT, UPT, URZ, URZ, URZ ;  /* 0x000000fffffff290 */ /* 0x000fe2000fffe0ff */
.L_x_90:
[----:B------:R-:W3:Y:S01]  /*4e70*/  @!UP3 LDCU.128 UR8, c[0x0][0xb10] ;  /* 0x00016200ff08b7ac */ /* 0x000ee20008000c00 */
[C---:B------:R-:W-:Y:S02]  /*4e80*/  ISETP.NE.U32.AND P1, PT, R4.reuse, RZ, PT ;  /* 0x000000ff0400720c */ /* 0x040fe40003f25070 */
[----:B------:R-:W-:Y:S02]  /*4e90*/  ISETP.NE.U32.AND P0, PT, R4, RZ, PT ;  /* 0x000000ff0400720c */ /* 0x000fe40003f05070 */
[C---:B------:R-:W-:Y:S02]  /*4ea0*/  ISETP.NE.AND.EX P1, PT, R5.reuse, RZ, PT, P1 ;  /* 0x000000ff0500720c */ /* 0x040fe40003f25310 */
[----:B------:R-:W-:Y:S01]  /*4eb0*/  ISETP.NE.AND.EX P0, PT, R5, RZ, PT, P0 ;  /* 0x000000ff0500720c */ /* 0x000fe20003f05300 */
[----:B------:R-:W4:Y:S01]  /*4ec0*/  @!UP3 LDCU UR5, c[0x0][0xb0c] ;  /* 0x00016180ff05b7ac */ /* 0x000f220008000800 */
[----:B------:R-:W-:Y:S01]  /*4ed0*/  SHF.L.U32 R9, R15, 0x1f, RZ ;  /* 0x0000001f0f097819 */ /* 0x000fe200000006ff */
[----:B------:R-:W-:Y:S02]  /*4ee0*/  USHF.L.U32 UR42, UR20, 0x7, URZ ;  /* 0x00000007142a7899 */ /* 0x000fe400080006ff */
[----:B------:R-:W-:Y:S02]  /*4ef0*/  USHF.L.U32 UR43, UR28, 0x6, URZ ;  /* 0x000000061c2b7899 */ /* 0x000fe400080006ff */
[----:B---3--:R-:W-:Y:S07]  /*4f00*/  UIMAD.WIDE.U32 UR6, UR14, UR8, URZ ;  /* 0x000000080e0672a5 */ /* 0x008fee000f8e00ff */
[----:B------:R-:W-:Y:S01]  /*4f10*/  @!UP3 UMOV UR4, UR7 ;  /* 0x000000070004bc82 */ /* 0x000fe20008000000 */
[----:B----4-:R-:W-:Y:S02]  /*4f20*/  @!UP3 UISETP.NE.AND UP0, UPT, UR5, 0x1, UPT ;  /* 0x000000010500b88c */ /* 0x010fe4000bf05270 */
[----:B------:R-:W-:Y:S02]  /*4f30*/  @!UP3 USHF.R.U32.HI UR4, URZ, UR9, UR4 ;  /* 0x00000009ff04b299 */ /* 0x000fe40008011604 */
[----:B------:R-:W-:Y:S02]  /*4f40*/  UIMAD.WIDE.U32 UR6, UR13, UR11, URZ ;  /* 0x0000000b0d0672a5 */ /* 0x000fe4000f8e00ff */
[----:B------:R-:W-:Y:S02]  /*4f50*/  @!UP3 USEL UR8, UR14, UR4, !UP0 ;  /* 0x000000040e08b287 */ /* 0x000fe4000c000000 */
[----:B------:R-:W-:Y:S03]  /*4f60*/  @!UP3 UISETP.NE.AND UP0, UPT, UR10, 0x1, UPT ;  /* 0x000000010a00b88c */ /* 0x000fe6000bf05270 */
[----:B------:R-:W-:Y:S02]  /*4f70*/  @!UP3 UMOV UR6, UR7 ;  /* 0x000000070006bc82 */ /* 0x000fe40008000000 */
[----:B------:R-:W3:Y:S02]  /*4f80*/  @!UP3 LDCU UR4, c[0x0][0xb20] ;  /* 0x00016400ff04b7ac */ /* 0x000ee40008000800 */
[----:B---3--:R-:W-:Y:S04]  /*4f90*/  @!UP3 USHF.R.U32.HI UR6, URZ, UR4, UR6 ;  /* 0x00000004ff06b299 */ /* 0x008fe80008011606 */
[----:B------:R-:W-:Y:S04]  /*4fa0*/  @!UP3 USEL UR6, UR13, UR6, !UP0 ;  /* 0x000000060d06b287 */ /* 0x000fe8000c000000 */
[----:B------:R-:W-:Y:S02]  /*4fb0*/  @!UP3 UIADD3 UR4, UPT, UPT, -UR8, UR6, URZ ;  /* 0x000000060804b290 */ /* 0x000fe4000fffe1ff */
[----:B------:R-:W-:Y:S02]  /*4fc0*/  @!UP3 UIADD3 UR6, UPT, UPT, UR8, -UR6, URZ ;  /* 0x800000060806b290 */ /* 0x000fe4000fffe0ff */
[----:B------:R-:W-:Y:S02]  /*4fd0*/  @!UP3 UIMAD UR14, UR4, UR5, UR14 ;  /* 0x00000005040eb2a4 */ /* 0x000fe4000f8e020e */
[----:B------:R-:W-:Y:S01]  /*4fe0*/  @!UP3 UIMAD UR13, UR6, UR10, UR13 ;  /* 0x0000000a060db2a4 */ /* 0x000fe2000f8e020d */
[----:B------:R-:W-:Y:S11]  /*4ff0*/  BRA.U UP2, `(.L_x_91) ;  /* 0x0000000102107547 */ /* 0x000ff6000b800000 */
[----:B------:R-:W-:Y:S04]  /*5000*/  MOV R6, UR52 ;  /* 0x0000003400067c02 */ /* 0x000fe80008000f00 */
[----:B------:R-:W-:Y:S04]  /*5010*/  SHF.L.U32 R6, R6, 0x1f, RZ ;  /* 0x0000001f06067819 */ /* 0x000fe800000006ff */
[----:B------:R-:W3:Y:S02]  /*5020*/  SYNCS.PHASECHK.TRANS64.TRYWAIT P2, [UR21+0xb8], R6 ;  /* 0x0000b806ff0075a7 */ /* 0x000ee40008041115 */
[----:B---3--:R-:W-:Y:S05]  /*5030*/  @!P2 BRA `(.L_x_92) ;  /* 0x000000480088a947 */ /* 0x008fea0003800000 */
.L_x_91:
[----:B------:R-:W-:Y:S05]  /*5040*/  @!P1 BRA `(.L_x_93) ;  /* 0x0000000000309947 */ /* 0x000fea0003800000 */
[----:B------:R-:W-:Y:S01]  /*5050*/  ISETP.NE.U32.AND P1, PT, R2, RZ, PT ;  /* 0x000000ff0200720c */ /* 0x000fe20003f25070 */
[----:B------:R-:W3:Y:S01]  /*5060*/  LDCU.64 UR4, c[0x0][0x358] ;  /* 0x00006b00ff0477ac */ /* 0x000ee20008000a00 */
[----:B------:R-:W-:Y:S02]  /*5070*/  IMAD.MOV.U32 R50, RZ, RZ, 0x1 ;  /* 0x00000001ff327424 */ /* 0x000fe400078e00ff */
[----:B------:R-:W-:Y:S11]  /*5080*/  ISETP.NE.AND.EX P1, PT, R3, RZ, PT, P1 ;  /* 0x000000ff0300720c */ /* 0x000ff60003f25310 */
[----:B------:R-:W-:Y:S02]  /*5090*/  @!UPT UIADD3 URZ, UPT, UPT, URZ, URZ, URZ ;  /* 0x000000fffffff290 */ /* 0x000fe4000fffe0ff */
[----:B------:R-:W4:Y:S01]  /*50a0*/  @P1 LDC.64 R10, c[0x0][0x888] ;  /* 0x00022200ff0a1b82 */ /* 0x000f220000000a00 */
[----:B-1----:R-:W-:Y:S04]  /*50b0*/  @P1 IMAD R0, R4, UR36, RZ ;  /* 0x0000002404001c24 */ /* 0x002fe8000f8e02ff */
[----:B----4-:R-:W-:Y:S04]  /*50c0*/  @P1 IMAD.WIDE R10, R0, 0x4, R10 ;  /* 0x00000004000a1825 */ /* 0x010fe800078e020a */
[----:B------:R-:W-:Y:S01]  /*50d0*/  HFMA2 R0, -RZ, RZ, 0, 5.9604644775390625e-08 ;  /* 0x00000001ff007431 */ /* 0x000fe200000001ff */
[----:B---3-5:R3:W5:Y:S04]  /*50e0*/  @P1 LDG.E R27, desc[UR4][R10.64] ;  /* 0x000000040a1b1981 */ /* 0x028768000c1e1900 */
[----:B------:R-:W-:Y:S01]  /*50f0*/  @!P1 PRMT R50, R0, 0x7610, R50 ;  /* 0x0000761000329816 */ /* 0x000fe20000000032 */
[----:B---3--:R-:W4:Y:S06]  /*5100*/  @!P1 LDC R27, c[0x0][0x880] ;  /* 0x00022000ff1b9b82 */ /* 0x008f2c0000000800 */
.L_x_93:
[----:B----45:R-:W-:Y:S01]  /*5110*/  @!P0 FSETP.EQ.AND P1, PT, R27, RZ, PT ;  /* 0x000000ff1b00820b */ /* 0x030fe20003f22000 */
[----:B------:R-:W-:Y:S01]  /*5120*/  @!UPT UIADD3 URZ, UPT, UPT, URZ, URZ, URZ ;  /* 0x000000fffffff290 */ /* 0x000fe2000fffe0ff */
[----:B------:R-:W-:Y:S11]  /*5130*/  @!P0 BRA `(.L_x_94) ;  /* 0x0000000000188947 */ /* 0x000ff60003800000 */
[----:B------:R-:W-:Y:S02]  /*5140*/  LOP3.LUT P0, RZ, R50, 0xff, RZ, 0xc0, !PT ;  /* 0x000000ff32ff7812 */ /* 0x000fe4000780c0ff */
[----:B------:R-:W-:Y:S04]  /*5150*/  ISETP.NE.U32.AND P1, PT, R2, RZ, PT ;  /* 0x000000ff0200720c */ /* 0x000fe80003f25070 */
[----:B------:R-:W-:Y:S04]  /*5160*/  ISETP.NE.AND.EX P1, PT, R3, RZ, PT, P1 ;  /* 0x000000ff0300720c */ /* 0x000fe80003f25310 */
[----:B------:R-:W-:Y:S03]  /*5170*/  PLOP3.LUT P1, PT, P1, PT, PT, 0x8, 0x80 ;  /* 0x000000000080781c */ /* 0x000fe60000f2e170 */
[----:B------:R-:W-:Y:S11]  /*5180*/  @P0 FSETP.EQ.AND P1, PT, R27, RZ, PT ;  /* 0x000000ff1b00020b */ /* 0x000ff60003f22000 */
[----:B------:R-:W-:Y:S02]  /*5190*/  @!UPT UIADD3 URZ, UPT, UPT, URZ, URZ, URZ ;  /* 0x000000fffffff290 */ /* 0x000fe4000fffe0ff */
.L_x_94:
[----:B------:R-:W3:Y:S01]  /*51a0*/  SYNCS.PHASECHK.TRANS64.TRYWAIT P2, [UR21+0x90], R9 ;  /* 0x00009009ff0075a7 */ /* 0x000ee20008041115 */
[----:B------:R-:W-:Y:S04]  /*51b0*/  ELECT P0, URZ, PT ;  /* 0x0000000000ff782f */ /* 0x000fe80003800000 */
[----:B------:R-:W-:Y:S11]  /*51c0*/  PLOP3.LUT P1, PT, P1, P0, PT, 0xf2, 0x2f ;  /* 0x00000000002f781c */ /* 0x000ff60000f21e72 */
[----:B------:R-:W-:Y:S02]  /*51d0*/  @!UPT UIADD3 URZ, UPT, UPT, URZ, URZ, URZ ;  /* 0x000000fffffff290 */ /* 0x000fe4000fffe0ff */
[----:B------:R-:W-:Y:S05]  /*51e0*/  @!P1 IADD3 R8, P0, PT, R16, 0x580, RZ ;  /* 0x0000058010089810 */ /* 0x000fea0007f1e0ff */
[----:B-1----:R-:W-:Y:S01]  /*51f0*/  @!P1 IMAD.X R6, RZ, RZ, R17, P0 ;  /* 0x000000ffff069224 */ /* 0x002fe200000e0611 */
[----:B---3--:R-:W-:Y:S07]  /*5200*/  @!P2 BRA `(.L_x_95) ;  /* 0x00000048002ca947 */ /* 0x008fee0003800000 */
.L_x_191:
[----:B------:R-:W-:Y:S01]  /*5210*/  @!P1 R2UR UR5, R8 ;  /* 0x00000000080592ca */ /* 0x000fe200000e0000 */
[----:B------:R-:W-:Y:S01]  /*5220*/  VOTEU.ALL UP0, P1 ;  /* 0x0000000000ff7886 */ /* 0x000fe20000800000 */
[----:B------:R-:W-:Y:S01]  /*5230*/  @!P1 R2UR UR4, R6 ;  /* 0x00000000060492ca */ /* 0x000fe200000e0000 */
[----:B------:R-:W-:Y:S01]  /*5240*/  UMOV UR16, 0x0 ;  /* 0x0000000000107882 */ /* 0x000fe20000000000 */
[----:B------:R-:W-:Y:S01]  /*5250*/  UMOV UR17, 0x10000000 ;  /* 0x1000000000117882 */ /* 0x000fe20000000000 */
[----:B------:R-:W-:Y:S01]  /*5260*/  UMOV UR44, UR36 ;  /* 0x00000024002c7c82 */ /* 0x000fe20008000000 */
[----:B------:R-:W-:Y:S01]  /*5270*/  @!UP0 UIADD3 UR40, UPT, UPT, UR21, 0x200, URZ ;  /* 0x0000020015288890 */ /* 0x000fe2000fffe0ff */
[----:B-1----:R-:W-:Y:S01]  /*5280*/  @!P1 IMAD.MOV.U32 R0, RZ, RZ, 0x1000 ;  /* 0x00001000ff009424 */ /* 0x002fe200078e00ff */
[----:B------:R-:W-:Y:S01]  /*5290*/  @!UP0 UIADD3 UR10, UPT, UPT, UR42, 0x40, URZ ;  /* 0x000000402a0a8890 */ /* 0x000fe2000fffe0ff */
[----:B------:R-:W-:Y:S01]  /*52a0*/  @!P1 IADD3 R8, P0, PT, R16, 0x580, RZ ;  /* 0x0000058010089810 */ /* 0x000fe20007f1e0ff */
[----:B------:R-:W-:Y:S01]  /*52b0*/  @!UP0 UIADD3 UR8, UPT, UPT, UR21, 0xa00, URZ ;  /* 0x00000a0015088890 */ /* 0x000fe2000fffe0ff */
[----:B------:R-:W-:Y:S02]  /*52c0*/  VOTEU.ALL UP0, P1 ;  /* 0x0000000000ff7886 */ /* 0x000fe40000800000 */
[----:B------:R-:W-:Y:S01]  /*52d0*/  IMAD.U32 R10, RZ, RZ, UR5 ;  /* 0x00000005ff0a7e24 */ /* 0x000fe2000f8e00ff */
[----:B------:R-:W-:Y:S01]  /*52e0*/  UMOV UR9, UR41 ;  /* 0x0000002900097c82 */ /* 0x000fe20008000000 */
[----:B------:R-:W-:Y:S01]  /*52f0*/  IMAD.U32 R11, RZ, RZ, UR4 ;  /* 0x00000004ff0b7e24 */ /* 0x000fe2000f8e00ff */
[----:B------:R-:W-:Y:S01]  /*5300*/  UMOV UR11, UR43 ;  /* 0x0000002b000b7c82 */ /* 0x000fe20008000000 */
[----:B------:R-:W-:Y:S01]  /*5310*/  UMOV UR12, UR36 ;  /* 0x00000024000c7c82 */ /* 0x000fe20008000000 */
[----:B------:R-:W-:Y:S01]  /*5320*/  @!P1 R2UR UR4, R10 ;  /* 0x000000000a0492ca */ /* 0x000fe200000e0000 */
[----:B------:R-:W-:Y:S01]  /*5330*/  UPRMT UR6, UR47, 0x654, UR41 ;  /* 0x000006542f067896 */ /* 0x000fe20008000029 */
[----:B------:R-:W-:Y:S01]  /*5340*/  @!P1 R2UR UR5, R11 ;  /* 0x000000000b0592ca */ /* 0x000fe200000e0000 */
[----:B------:R-:W-:Y:S11]  /*5350*/  @!P1 IMAD.X R6, RZ, RZ, R17, P0 ;  /* 0x000000ffff069224 */ /* 0x000ff600000e0611 */
[----:B------:R-:W-:Y:S01]  /*5360*/  @!UPT UIADD3 URZ, UPT, UPT, URZ, URZ, URZ ;  /* 0x000000fffffff290 */ /* 0x000fe2000fffe0ff */
[----:B------:R1:W-:Y:S01]  /*5370*/  @!UP0 UTMALDG.3D [UR40], [UR4], desc[UR16] ;  /* 0x00001028040085b4 */ /* 0x0003e20008011000 */
[----:B------:R-:W-:Y:S05]  /*5380*/  VOTEU.ALL UP0, P1 ;  /* 0x0000000000ff7886 */ /* 0x000fea0000800000 */
[----:B------:R1:W-:Y:S01]  /*5390*/  @!UP0 UTMALDG.3D [UR8], [UR4], desc[UR16] ;  /* 0x00001008040085b4 */ /* 0x0003e20008011000 */
[----:B------:R1:W-:Y:S01]  /*53a0*/  @!P1 SYNCS.ARRIVE.TRANS64.RED.A0TR RZ, [UR21+0x70], R0 ;  /* 0x00007000ffff99a7 */ /* 0x0003e20008300415 */
[----:B------:R-:W-:Y:S01]  /*53b0*/  SYNCS.ARRIVE.TRANS64.RED.A1T0 RZ, [UR6], RZ ;  /* 0x000000ffffff79a7 */ /* 0x000fe20008100406 */
[----:B------:R-:W3:Y:S02]  /*53c0*/  SYNCS.PHASECHK.TRANS64.TRYWAIT P2, [UR21+0x98], R9 ;  /* 0x00009809ff0075a7 */ /* 0x000ee40008041115 */
[----:B-1-3--:R-:W-:Y:S05]  /*53d0*/  @!P2 BRA `(.L_x_96) ;  /* 0x0000004400d0a947 */ /* 0x00afea0003800000 */
.L_x_193:
        /* <DEDUP_REMOVED lines=10> */
[----:B------:R-:W-:Y:S02]  /*5480*/  @!UP0 UIADD3 UR10, UPT, UPT, UR42, 0x50, URZ ;  /* 0x000000502a0a8890 */ /* 0x000fe4000fffe0ff */
[----:B------:R-:W-:Y:S01]  /*5490*/  @!UP0 UIADD3 UR8, UPT, UPT, UR21, 0x1a00, URZ ;  /* 0x00001a0015088890 */ /* 0x000fe2000fffe0ff */
[----:B------:R-:W-:Y:S01]  /*54a0*/  IMAD.U32 R10, RZ, RZ, UR5 ;  /* 0x00000005ff0a7e24 */ /* 0x000fe2000f8e00ff */
[----:B------:R-:W-:Y:S01]  /*54b0*/  VOTEU.ALL UP0, P1 ;  /* 0x0000000000ff7886 */ /* 0x000fe20000800000 */
[----:B------:R-:W-:Y:S01]  /*54c0*/  IMAD.U32 R11, RZ, RZ, UR4 ;  /* 0x00000004ff0b7e24 */ /* 0x000fe2000f8e00ff */
[----:B------:R-:W-:Y:S01]  /*54d0*/  UMOV UR9, UR33 ;  /* 0x0000002100097c82 */ /* 0x000fe20008000000 */
[----:B------:R-:W-:Y:S01]  /*54e0*/  UMOV UR11, UR43 ;  /* 0x0000002b000b7c82 */ /* 0x000fe20008000000 */
[----:B------:R-:W-:Y:S01]  /*54f0*/  @!P1 R2UR UR4, R10 ;  /* 0x000000000a0492ca */ /* 0x000fe200000e0000 */
[----:B------:R-:W-:Y:S01]  /*5500*/  UMOV UR12, UR36 ;  /* 0x00000024000c7c82 */ /* 0x000fe20008000000 */
[----:B------:R-:W-:Y:S01]  /*5510*/  @!P1 R2UR UR5, R11 ;  /* 0x000000000b0592ca */ /* 0x000fe200000e0000 */
[----:B------:R-:W-:Y:S01]  /*5520*/  UPRMT UR6, UR47, 0x654, UR33 ;  /* 0x000006542f067896 */ /* 0x000fe20008000021 */
[----:B------:R-:W-:Y:S11]  /*5530*/  @!P1 IMAD.X R6, RZ, RZ, R17, P0 ;  /* 0x000000ffff069224 */ /* 0x000ff600000e0611 */
[----:B------:R1:W-:Y:S01]  /*5540*/  @!UP0 UTMALDG.3D [UR32], [UR4], desc[UR16] ;  /* 0x00001020040085b4 */ /* 0x0003e20008011000 */
[----:B------:R-:W-:Y:S05]  /*5550*/  VOTEU.ALL UP0, P1 ;  /* 0x0000000000ff7886 */ /* 0x000fea0000800000 */
[----:B------:R1:W-:Y:S01]  /*5560*/  @!UP0 UTMALDG.3D [UR8], [UR4], desc[UR16] ;  /* 0x00001008040085b4 */ /* 0x0003e20008011000 */
[----:B------:R1:W-:Y:S01]  /*5570*/  @!P1 SYNCS.ARRIVE.TRANS64.RED.A0TR RZ, [UR21+0x78], R0 ;  /* 0x00007800ffff99a7 */ /* 0x0003e20008300415 */
[----:B------:R-:W-:Y:S01]  /*5580*/  SYNCS.ARRIVE.TRANS64.RED.A1T0 RZ, [UR6], RZ ;  /* 0x000000ffffff79a7 */ /* 0x000fe20008100406 */
[----:B------:R-:W3:Y:S02]  /*5590*/  SYNCS.PHASECHK.TRANS64.TRYWAIT P2, [UR21+0xa0], R9 ;  /* 0x0000a009ff0075a7 */ /* 0x000ee40008041115 */
[----:B-1-3--:R-:W-:Y:S05]  /*55a0*/  @!P2 BRA `(.L_x_97) ;  /* 0x000000440074a947 */ /* 0x00afea0003800000 */
.L_x_195:
        /* <DEDUP_REMOVED lines=9> */
[----:B------:R-:W-:Y:S01]  /*5640*/  VIADD R14, R14, 0x1 ;  /* 0x000000010e0e7836 */ /* 0x000fe20000000000 */
        /* <DEDUP_REMOVED lines=10> */
[----:B------:R-:W-:Y:S01]  /*56f0*/  UMOV UR12, UR36 ;  /* 0x00000024000c7c82 */ /* 0x000fe20008000000 */
[----:B------:R-:W-:Y:S11]  /*5700*/  UPRMT UR6, UR47, 0x654, UR25 ;  /* 0x000006542f067896 */ /* 0x000ff60008000019 */
[----:B------:R1:W-:Y:S01]  /*5710*/  @!UP0 UTMALDG.3D [UR24], [UR4], desc[UR16] ;  /* 0x00001018040085b4 */ /* 0x0003e20008011000 */
[----:B------:R-:W-:Y:S05]  /*5720*/  VOTEU.ALL UP0, P1 ;  /* 0x0000000000ff7886 */ /* 0x000fea0000800000 */
[----:B------:R1:W-:Y:S01]  /*5730*/  @!UP0 UTMALDG.3D [UR8], [UR4], desc[UR16] ;  /* 0x00001008040085b4 */ /* 0x0003e20008011000 */
[----:B------:R1:W-:Y:S01]  /*5740*/  @!P1 SYNCS.ARRIVE.TRANS64.RED.A0TR RZ, [UR21+0x80], R0 ;  /* 0x00008000ffff99a7 */ /* 0x0003e20008300415 */
[----:B------:R-:W-:Y:S01]  /*5750*/  SYNCS.ARRIVE.TRANS64.RED.A1T0 RZ, [UR6], RZ ;  /* 0x000000ffffff79a7 */ /* 0x000fe20008100406 */
[----:B------:R-:W3:Y:S02]  /*5760*/  SYNCS.PHASECHK.TRANS64.TRYWAIT P0, [UR21+0xa8], R9 ;  /* 0x0000a809ff0075a7 */ /* 0x000ee40008001115 */
[----:B-1-3--:R-:W-:Y:S05]  /*5770*/  @!P0 BRA `(.L_x_98) ;  /* 0x0000004400188947 */ /* 0x00afea0003800000 */
.L_x_197:
[----:B------:R-:W-:Y:S01]  /*5780*/  UIADD3 UR28, UPT, UPT, UR14, UR63, URZ ;  /* 0x0000003f0e1c7290 */ /* 0x000fe2000fffe0ff */
[----:B------:R-:W-:Y:S01]  /*5790*/  @!P1 IADD3 R6, P0, PT, R16, 0x580, RZ ;  /* 0x0000058010069810 */ /* 0x000fe20007f1e0ff */
[----:B------:R-:W-:Y:S01]  /*57a0*/  UPLOP3.LUT UP2, UPT, UPT, UPT, UPT, 0x80, 0x8 ;  /* 0x000000000008789c */ /* 0x000fe20003f4f070 */
[----:B------:R-:W-:Y:S01]  /*57b0*/  R2UR UR24, R52 ;  /* 0x00000000341872ca */ /* 0x000fe200000e0000 */
[----:B------:R-:W-:Y:S01]  /*57c0*/  VOTEU.ALL UP0, P1 ;  /* 0x0000000000ff7886 */ /* 0x000fe20000800000 */
[----:B------:R-:W-:Y:S01]  /*57d0*/  @!P1 R2UR UR5, R6 ;  /* 0x00000000060592ca */ /* 0x000fe200000e0000 */
[----:B-1----:R-:W-:Y:S01]  /*57e0*/  @!P1 IMAD.X R0, RZ, RZ, R17, P0 ;  /* 0x000000ffff009224 */ /* 0x002fe200000e0611 */
[----:B------:R-:W-:Y:S01]  /*57f0*/  UMOV UR6, 0x0 ;  /* 0x0000000000067882 */ /* 0x000fe20000000000 */
[----:B------:R-:W-:Y:S01]  /*5800*/  UMOV UR7, 0x10000000 ;  /* 0x1000000000077882 */ /* 0x000fe20000000000 */
[----:B------:R-:W-:Y:S01]  /*5810*/  @!UP0 UIADD3 UR18, UPT, UPT, UR42, 0x30, URZ ;  /* 0x000000302a128890 */ /* 0x000fe2000fffe0ff */
[----:B------:R-:W-:Y:S01]  /*5820*/  ISETP.NE.AND P0, PT, R14, 0x2, PT ;  /* 0x000000020e00780c */ /* 0x000fe20003f05270 */
[----:B------:R-:W-:Y:S01]  /*5830*/  @!UP0 UIADD3 UR16, UPT, UPT, UR21, 0x3200, URZ ;  /* 0x0000320015108890 */ /* 0x000fe2000fffe0ff */
[----:B------:R-:W-:Y:S01]  /*5840*/  @!P1 R2UR UR4, R0 ;  /* 0x00000000000492ca */ /* 0x000fe200000e0000 */
[----:B------:R-:W-:Y:S01]  /*5850*/  @!UP0 UIADD3 UR17, UPT, UPT, UR21, 0x88, URZ ;  /* 0x0000008815118890 */ /* 0x000fe2000fffe0ff */
[----:B------:R-:W-:Y:S01]  /*5860*/  SEL R0, RZ, 0x1, P0 ;  /* 0x00000001ff007807 */ /* 0x000fe20000000000 */
[----:B------:R-:W-:Y:S01]  /*5870*/  @!UP0 UIADD3 UR10, UPT, UPT, UR42, 0x70, URZ ;  /* 0x000000702a0a8890 */ /* 0x000fe2000fffe0ff */
[----:B------:R-:W-:Y:S01]  /*5880*/  LOP3.LUT R15, R15, 0x1, RZ, 0x3c, !PT ;  /* 0x000000010f0f7812 */ /* 0x000fe200078e3cff */
[----:B------:R-:W-:Y:S01]  /*5890*/  @!UP0 UIADD3 UR8, UPT, UPT, UR21, 0x3a00, URZ ;  /* 0x00003a0015088890 */ /* 0x000fe2000fffe0ff */
[----:B------:R-:W-:Y:S01]  /*58a0*/  IMAD.U32 R8, RZ, RZ, UR5 ;  /* 0x00000005ff087e24 */ /* 0x000fe2000f8e00ff */
[----:B------:R-:W-:Y:S01]  /*58b0*/  VOTEU.ALL UP0, P1 ;  /* 0x0000000000ff7886 */ /* 0x000fe20000800000 */
[----:B------:R-:W-:Y:S01]  /*58c0*/  UMOV UR19, UR43 ;  /* 0x0000002b00137c82 */ /* 0x000fe20008000000 */
[----:B------:R-:W-:Y:S01]  /*58d0*/  UMOV UR20, UR36 ;  /* 0x0000002400147c82 */ /* 0x000fe20008000000 */
[----:B------:R-:W-:Y:S01]  /*58e0*/  UMOV UR11, UR43 ;  /* 0x0000002b000b7c82 */ /* 0x000fe20008000000 */
[----:B------:R-:W-:Y:S01]  /*58f0*/  UMOV UR12, UR36 ;  /* 0x00000024000c7c82 */ /* 0x000fe20008000000 */
[----:B------:R-:W-:Y:S01]  /*5900*/  UMOV UR9, UR17 ;  /* 0x0000001100097c82 */ /* 0x000fe20008000000 */
[----:B------:R-:W-:Y:S01]  /*5910*/  IMAD.U32 R9, RZ, RZ, UR4 ;  /* 0x00000004ff097e24 */ /* 0x000fe2000f8e00ff */
[----:B------:R-:W-:Y:S01]  /*5920*/  @!P1 R2UR UR4, R8 ;  /* 0x00000000080492ca */ /* 0x000fe200000e0000 */
[----:B------:R-:W-:Y:S01]  /*5930*/  UMOV UR36, UR29 ;  /* 0x0000001d00247c82 */ /* 0x000fe20008000000 */
[----:B------:R-:W-:Y:S02]  /*5940*/  LOP3.LUT R13, R13, R0, RZ, 0x3c, !PT ;  /* 0x000000000d0d7212 */ /* 0x000fe400078e3cff */
[----:B------:R-:W-:Y:S02]  /*5950*/  @!P1 R2UR UR5, R9 ;  /* 0x00000000090592ca */ /* 0x000fe400000e0000 */
[----:B------:R-:W-:Y:S11]  /*5960*/  SEL R14, R14, RZ, P0 ;  /* 0x000000ff0e0e7207 */ /* 0x000ff60000000000 */
[----:B------:R1:W-:Y:S01]  /*5970*/  @!UP0 UTMALDG.3D [UR16], [UR4], desc[UR6] ;  /* 0x00000610040085b4 */ /* 0x0003e20008011000 */
[----:B------:R-:W-:Y:S05]  /*5980*/  VOTEU.ALL UP0, P1 ;  /* 0x0000000000ff7886 */ /* 0x000fea0000800000 */
[----:B------:R3:W-:Y:S01]  /*5990*/  @!UP0 UTMALDG.3D [UR8], [UR4], desc[UR6] ;  /* 0x00000608040085b4 */ /* 0x0007e20008011000 */
[----:B------:R3:W-:Y:S01]  /*59a0*/  @!P1 SYNCS.ARRIVE.TRANS64.RED.A0TR RZ, [UR21+0x88], R7 ;  /* 0x00008807ffff99a7 */ /* 0x0007e20008300415 */
[----:B------:R-:W-:Y:S01]  /*59b0*/  SYNCS.ARRIVE.TRANS64.RED.A1T0 RZ, [UR37], RZ ;  /* 0x000000ffffff79a7 */ /* 0x000fe20008100425 */
[----:B-1----:R-:W-:Y:S01]  /*59c0*/  UIADD3 UR20, UPT, UPT, UR13, UR24, URZ ;  /* 0x000000180d147290 */ /* 0x002fe2000fffe0ff */
[----:B------:R-:W-:Y:S11]  /*59d0*/  BRA.U UP1, `(.L_x_99) ;  /* 0xfffffff101047547 */ /* 0x000ff6000b83ffff */
[----:B------:R-:W-:-:S04]  /*59e0*/  SHF.L.U32 R2, R15, 0x1f, RZ ;  /* 0x0000001f0f027819 */ /* 0x000fc800000006ff */
[----:B------:R-:W1:Y:S02]  /*59f0*/  SYNCS.PHASECHK.TRANS64.TRYWAIT P0, [UR21+0x90], R2 ;  /* 0x00009002ff0075a7 */ /* 0x000e640008001115 */
[----:B-1----:R-:W-:Y:S05]  /*5a00*/  @!P0 BRA `(.L_x_100) ;  /* 0x00000040008c8947 */ /* 0x002fea0003800000 */
.L_x_199:
[----:B------:R-:W4:Y:S02]  /*5a10*/  SYNCS.PHASECHK.TRANS64.TRYWAIT P0, [UR21+0x98], R2 ;  /* 0x00009802ff0075a7 */ /* 0x000f240008001115 */
[----:B----4-:R-:W-:Y:S05]  /*5a20*/  @!P0 BRA `(.L_x_101) ;  /* 0x00000040009c8947 */ /* 0x010fea0003800000 */
.L_x_201:
[----:B------:R-:W4:Y:S02]  /*5a30*/  SYNCS.PHASECHK.TRANS64.TRYWAIT P0, [UR21+0xa0], R2 ;  /* 0x0000a002ff0075a7 */ /* 0x000f240008001115 */
[----:B----4-:R-:W-:Y:S05]  /*5a40*/  @!P0 BRA `(.L_x_102) ;  /* 0x0000004000ac8947 */ /* 0x010fea0003800000 */
.L_x_203:
[----:B-1----:R-:W-:-:S07]  /*5a50*/  MOV R0, UR21 ;  /* 0x0000001500007c02 */ /* 0x002fce0008000f00 */
.L_x_103:
[----:B-1----:R-:W-:-:S04]  /*5a60*/  SHF.L.U32 R2, R15, 0x1f, RZ ;  /* 0x0000001f0f027819 */ /* 0x002fc800000006ff */
[----:B------:R1:W4:Y:S03]  /*5a70*/  SYNCS.PHASECHK.TRANS64.TRYWAIT P0, [R0+URZ+0xa8], R2 ;  /* 0x0000a802000075a7 */ /* 0x00032600080011ff */
[----:B----4-:R-:W-:Y:S05]  /*5a80*/  @!P0 NANOSLEEP.SYNCS 0x989680 ;  /* 0x009896800000895d */ /* 0x010fea0003900000 */
[----:B------:R-:W4:Y:S02]  /*5a90*/  @!P0 SYNCS.PHASECHK.TRANS64 P0, [R0+URZ+0xa8], R2 ;  /* 0x0000a802000085a7 */ /* 0x000f2400080010ff */
[----:B--234-:R-:W-:Y:S05]  /*5aa0*/  @P0 EXIT ;  /* 0x000000000000094d */ /* 0x01cfea0003800000 */
[----:B------:R-:W-:Y:S05]  /*5ab0*/  BRA `(.L_x_103) ;  /* 0xfffffffc00e87947 */ /* 0x000fea000383ffff */
.L_x_88:
[----:B------:R-:W-:-:S06]  /*5ac0*/  UISETP.GE.AND UP0, UPT, UR25, 0x4, UPT ;  /* 0x000000041900788c */ /* 0x000fcc000bf06270 */
[----:B------:R-:W-:-:S13]  /*5ad0*/  PLOP3.LUT P0, PT, PT, PT, UP0, 0x80, 0x8 ;  /* 0x000000000008781c */ /* 0x000fda0003f0f008 */
[----:B-1----:R-:W-:Y:S05]  /*5ae0*/  @!P0 EXIT ;  /* 0x000000000000894d */ /* 0x002fea0003800000 */
[----:B------:R-:W-:Y:S01]  /*5af0*/  BAR.SYNC.DEFER_BLOCKING 0x6, 0xa0 ;  /* 0x0182800000007b1d */ /* 0x000fe20000010000 */
[----:B------:R-:W-:Y:S01]  /*5b00*/  IMAD.SHL.U32 R49, R61, 0x10, RZ ;  /* 0x000000103d317824 */ /* 0x000fe200078e00ff */
[----:B------:R-:W-:Y:S01]  /*5b10*/  CS2R R58, SRZ ;  /* 0x00000000003a7805 */ /* 0x000fe2000001ff00 */
[----:B------:R-:W-:Y:S02]  /*5b20*/  IMAD.SHL.U32 R5, R51, 0x200, RZ ;  /* 0x0000020033057824 */ /* 0x000fe400078e00ff */
[----:B------:R-:W-:Y:S01]  /*5b30*/  IMAD.U32 R23, R61, 0x10000, RZ ;  /* 0x000100003d177824 */ /* 0x000fe200078e00ff */
[----:B------:R-:W-:Y:S01]  /*5b40*/  UMOV UR43, 0x400 ;  /* 0x00000400002b7882 */ /* 0x000fe20000000000 */
[----:B------:R-:W-:Y:S01]  /*5b50*/  LOP3.LUT R48, R49, 0x5b0, RZ, 0xc0, !PT ;  /* 0x000005b031307812 */ /* 0x000fe200078ec0ff */
[----:B------:R-:W-:Y:S01]  /*5b60*/  ULEA UR43, UR47, UR43, 0x18 ;  /* 0x0000002b2f2b7291 */ /* 0x000fe2000f8ec0ff */
[----:B------:R-:W1:Y:S01]  /*5b70*/  LDC.64 R44, c[0x0][0x888] ;  /* 0x00022200ff2c7b82 */ /* 0x000e620000000a00 */
[----:B------:R-:W-:Y:S01]  /*5b80*/  IMAD.SHL.U32 R4, R61, 0x2, RZ ;  /* 0x000000023d047824 */ /* 0x000fe200078e00ff */
[----:B------:R-:W-:Y:S01]  /*5b90*/  LOP3.LUT R48, R48, 0x200, R5, 0xf8, !PT ;  /* 0x0000020030307812 */ /* 0x000fe200078ef805 */
[----:B------:R-:W-:Y:S01]  /*5ba0*/  IMAD.SHL.U32 R5, R51, 0x200000, RZ ;  /* 0x0020000033057824 */ /* 0x000fe200078e00ff */
[C---:B------:R-:W-:Y:S01]  /*5bb0*/  LOP3.LUT R6, R49.reuse, 0x40, RZ, 0xc0, !PT ;  /* 0x0000004031067812 */ /* 0x040fe200078ec0ff */
[----:B------:R-:W-:Y:S01]  /*5bc0*/  UIADD3 UR4, UPT, UPT, UR43, 0x200, URZ ;  /* 0x000002002b047890 */ /* 0x000fe2000fffe0ff */
[----:B------:R-:W-:Y:S01]  /*5bd0*/  LOP3.LUT P0, RZ, R49, 0x40, RZ, 0xc0, !PT ;  /* 0x0000004031ff7812 */ /* 0x000fe2000780c0ff */
[----:B------:R-:W-:Y:S01]  /*5be0*/  IMAD.MOV.U32 R60, RZ, RZ, 0x1 ;  /* 0x00000001ff3c7424 */ /* 0x000fe200078e00ff */
[----:B------:R-:W2:Y:S01]  /*5bf0*/  LDC.64 R46, c[0x0][0x890] ;  /* 0x00022400ff2e7b82 */ /* 0x000ea20000000a00 */
[----:B------:R-:W-:Y:S01]  /*5c00*/  LOP3.LUT R5, R5, 0x200000, RZ, 0xc0, !PT ;  /* 0x0020000005057812 */ /* 0x000fe200078ec0ff */
[----:B------:R-:W-:Y:S01]  /*5c10*/  IMAD.MOV.U32 R22, RZ, RZ, RZ ;  /* 0x000000ffff167224 */ /* 0x000fe200078e00ff */
[----:B------:R-:W-:Y:S01]  /*5c20*/  LOP3.LUT R4, R6, 0x8, R4, 0xf8, !PT ;  /* 0x0000000806047812 */ /* 0x000fe200078ef804 */
[----:B------:R-:W-:Y:S01]  /*5c30*/  IMAD.MOV.U32 R56, RZ, RZ, RZ ;  /* 0x000000ffff387224 */ /* 0x000fe200078e00ff */
[----:B------:R-:W-:Y:S01]  /*5c40*/  LOP3.LUT R23, R5, 0x400000, R23, 0xf8, !PT ;  /* 0x0040000005177812 */ /* 0x000fe200078ef817 */
[----:B------:R-:W-:Y:S01]  /*5c50*/  IMAD.U32 R53, RZ, RZ, UR4 ;  /* 0x00000004ff357e24 */ /* 0x000fe2000f8e00ff */
[----:B------:R-:W3:Y:S01]  /*5c60*/  LDS R0, [UR43+0x170] ;  /* 0x0001702bff007984 */ /* 0x000ee20008000800 */
[----:B------:R-:W4:Y:S01]  /*5c70*/  LDC.64 R42, c[0x0][0x8b0] ;  /* 0x00022c00ff2a7b82 */ /* 0x000f220000000a00 */
[----:B------:R-:W-:Y:S01]  /*5c80*/  LOP3.LUT R48, R48, R4, RZ, 0xfc, !PT ;  /* 0x0000000430307212 */ /* 0x000fe200078efcff */
[----:B------:R-:W1:Y:S01]  /*5c90*/  LDCU UR60, c[0x0][0x370] ;  /* 0x00006e00ff3c77ac */ /* 0x000e620008000800 */
[----:B------:R-:W-:Y:S01]  /*5ca0*/  LOP3.LUT R61, R61, 0x60, RZ, 0xc0, !PT ;  /* 0x000000603d3d7812 */ /* 0x000fe200078ec0ff */
[----:B------:R-:W1:Y:S04]  /*5cb0*/  LDCU UR42, c[0x0][0xb0c] ;  /* 0x00016180ff2a77ac */ /* 0x000e680008000800 */
[----:B------:R-:W1:Y:S01]  /*5cc0*/  LDC.64 R40, c[0x0][0x8a8] ;  /* 0x00022a00ff287b82 */ /* 0x000e620000000a00 */
[----:B------:R-:W1:Y:S01]  /*5cd0*/  LDCU UR39, c[0x0][0xb30] ;  /* 0x00016600ff2777ac */ /* 0x000e620008000800 */
[----:B------:R-:W1:Y:S01]  /*5ce0*/  LDCU.64 UR54, c[0x0][0x888] ;  /* 0x00011100ff3677ac */ /* 0x000e620008000a00 */
[----:B------:R-:W1:Y:S01]  /*5cf0*/  LDCU.64 UR40, c[0x0][0xb28] ;  /* 0x00016500ff2877ac */ /* 0x000e620008000a00 */
[----:B------:R-:W1:Y:S01]  /*5d00*/  LDCU.128 UR56, c[0x0][0xb10] ;  /* 0x00016200ff3877ac */ /* 0x000e620008000c00 */
[----:B------:R-:W1:Y:S01]  /*5d10*/  LDCU UR53, c[0x0][0x374] ;  /* 0x00006e80ff3577ac */ /* 0x000e620008000800 */
[----:B------:R-:W-:Y:S01]  /*5d20*/  UMOV UR52, URZ ;  /* 0x000000ff00347c82 */ /* 0x000fe20008000000 */
[----:B------:R-:W-:Y:S01]  /*5d30*/  UMOV UR46, URZ ;  /* 0x000000ff002e7c82 */ /* 0x000fe20008000000 */
[----:B---3--:R-:W-:Y:S01]  /*5d40*/  IMAD.IADD R23, R0, 0x1, R23 ;  /* 0x0000000100177824 */ /* 0x008fe200078e0217 */
[----:B--2---:R-:W-:-:S07]  /*5d50*/  P2R R0, PR, RZ, 0x1 ;  /* 0x00000001ff007803 */ /* 0x004fce0000000000 */
.L_x_147:
[----:B------:R-:W-:Y:S02]  /*5d60*/  LEA R3, R56, UR43, 0x3 ;  /* 0x0000002b38037c11 */ /* 0x000fe4000f8e18ff */
[----:B------:R-:W-:Y:S02]  /*5d70*/  SHF.L.U32 R0, R58, 0x1f, RZ ;  /* 0x0000001f3a007819 */ /* 0x000fe400000006ff */
[----:B-1----:R-:W-:Y:S02]  /*5d80*/  LEA R4, R56, UR43, 0x4 ;  /* 0x0000002b38047c11 */ /* 0x002fe4000f8e20ff */
[----:B------:R-:W2:Y:S02]  /*5d90*/  SYNCS.PHASECHK.TRANS64.TRYWAIT P0, [R3+URZ+0xc0], R0 ;  /* 0x0000c000030075a7 */ /* 0x000ea400080011ff */
[----:B--2---:R-:W-:Y:S05]  /*5da0*/  @!P0 BRA `(.L_x_104) ;  /* 0x0000003c00ec8947 */ /* 0x004fea0003800000 */
.L_x_204:
[----:B------:R-:W3:Y:S01]  /*5db0*/  LDS.128 R4, [R4+0x150] ;  /* 0x0001500004047984 */ /* 0x000ee20000000c00 */
[----:B------:R-:W-:Y:S01]  /*5dc0*/  UISETP.GE.AND UP0, UPT, UR45, 0x1, UPT ;  /* 0x000000012d00788c */ /* 0x000fe2000bf06270 */
[----:B------:R-:W-:Y:S01]  /*5dd0*/  @!PT LDS RZ, [RZ] ;  /* 0x00000000fffff984 */ /* 0x000fe20000000800 */
[----:B------:R-:W-:Y:S01]  /*5de0*/  @!PT LDS RZ, [RZ] ;  /* 0x00000000fffff984 */ /* 0x000fe20000000800 */
[----:B------:R-:W-:Y:S01]  /*5df0*/  @!PT LDS RZ, [RZ] ;  /* 0x00000000fffff984 */ /* 0x000fe20000000800 */
[----:B------:R-:W-:Y:S01]  /*5e00*/  @!PT LDS RZ, [RZ] ;  /* 0x00000000fffff984 */ /* 0x000fe20000000800 */
[----:B------:R1:W-:Y:S06]  /*5e10*/  MEMBAR.ALL.CTA ;  /* 0x0000000000007992 */ /* 0x0003ec0000008000 */
[----:B-1----:R-:W1:Y:S01]  /*5e20*/  FENCE.VIEW.ASYNC.S ;  /* 0x00000000000073c6 */ /* 0x002e620000000000 */
[----:B---3--:R-:W-:Y:S11]  /*5e30*/  LOP3.LUT P0, RZ, R6, 0x1, RZ, 0xc0, !PT ;  /* 0x0000000106ff7812 */ /* 0x008ff6000780c0ff */
[----:B------:R-:W-:Y:S02]  /*5e40*/  @!UPT UIADD3 URZ, UPT, UPT, URZ, URZ, URZ ;  /* 0x000000fffffff290 */ /* 0x000fe4000fffe0ff */
[----:B-1----:R-:W-:Y:S01]  /*5e50*/  VOTEU.ANY UP1, P0 ;  /* 0x0000000000ff7886 */ /* 0x002fe20000020100 */
[----:B------:R-:W-:Y:S01]  /*5e60*/  PLOP3.LUT P0, PT, PT, PT, UP1, 0x80, 0x8 ;  /* 0x000000000008781c */ /* 0x000fe20003f0f018 */
[----:B------:R-:W-:Y:S11]  /*5e70*/  UP2UR UR62, UPR, URZ, 0x2 ;  /* 0x00000002ff3e7883 */ /* 0x000ff60008000000 */
[----:B------:R-:W-:Y:S01]  /*5e80*/  @!UPT UIADD3 URZ, UPT, UPT, URZ, URZ, URZ ;  /* 0x000000fffffff290 */ /* 0x000fe2000fffe0ff */
[----:B--2---:R-:W-:Y:S02]  /*5e90*/  @P0 SHF.R.U32.HI R0, RZ, 0x10, R5 ;  /* 0x00000010ff000819 */ /* 0x004fe40000011605 */
        /* <DEDUP_REMOVED lines=12> */
[----:B------:R-:W2:Y:S01]  /*5f60*/  LDCU UR12, c[0x0][0xb20] ;  /* 0x00016400ff0c77ac */ /* 0x000ea20008000800 */
[----:B------:R-:W-:Y:S02]  /*5f70*/  UIMAD.WIDE.U32 UR4, UR53, UR59, URZ ;  /* 0x0000003b350472a5 */ /* 0x000fe4000f8e00ff */
[----:B------:R-:W-:Y:S02]  /*5f80*/  UIMAD.WIDE.U32 UR6, UR60, UR56, URZ ;  /* 0x000000383c0672a5 */ /* 0x000fe4000f8e00ff */
[----:B------:R-:W-:Y:S02]  /*5f90*/  UISETP.NE.AND UP0, UPT, UR58, 0x1, UPT ;  /* 0x000000013a00788c */ /* 0x000fe4000bf05270 */
[----:B------:R-:W-:Y:S02]  /*5fa0*/  UIMAD.WIDE.U32 UR8, UR37, UR59, URZ ;  /* 0x0000003b250872a5 */ /* 0x000fe4000f8e00ff */
[----:B------:R-:W-:Y:S02]  /*5fb0*/  UIMAD.WIDE.U32 UR10, UR38, UR56, URZ ;  /* 0x00000038260a72a5 */ /* 0x000fe4000f8e00ff */
[----:B------:R-:W-:Y:S02]  /*5fc0*/  UISETP.NE.AND UP1, UPT, UR42, 0x1, UPT ;  /* 0x000000012a00788c */ /* 0x000fe4000bf25270 */
[----:B------:R-:W-:Y:S01]  /*5fd0*/  UISETP.NE.AND UP2, UPT, UR45, 0x1, UPT ;  /* 0x000000012d00788c */ /* 0x000fe2000bf45270 */
[----:B------:R-:W-:Y:S02]  /*5fe0*/  UMOV UR4, UR5 ;  /* 0x0000000500047c82 */ /* 0x000fe40008000000 */
[----:B--2---:R-:W-:Y:S03]  /*5ff0*/  USHF.R.U32.HI UR5, URZ, UR12, UR4 ;  /* 0x0000000cff057299 */ /* 0x004fe60008011604 */
[----:B------:R-:W-:Y:S02]  /*6000*/  UMOV UR4, UR7 ;  /* 0x0000000700047c82 */ /* 0x000fe40008000000 */
[----:B------:R-:W-:Y:S02]  /*6010*/  USHF.R.U32.HI UR7, URZ, UR57, UR4 ;  /* 0x00000039ff077299 */ /* 0x000fe40008011604 */
[----:B------:R-:W-:Y:S02]  /*6020*/  USEL UR4, UR53, UR5, !UP0 ;  /* 0x0000000535047287 */ /* 0x000fe4000c000000 */
[----:B------:R-:W-:Y:S01]  /*6030*/  USEL UR7, UR60, UR7, !UP1 ;  /* 0x000000073c077287 */ /* 0x000fe2000c800000 */
[----:B------:R-:W-:Y:S01]  /*6040*/  UMOV UR5, UR9 ;  /* 0x0000000900057c82 */ /* 0x000fe20008000000 */
[----:B------:R-:W-:Y:S02]  /*6050*/  UIMAD.WIDE.U32 UR8, UR4, UR40, URZ ;  /* 0x00000028040872a5 */ /* 0x000fe4000f8e00ff */
[----:B------:R-:W-:Y:S03]  /*6060*/  USHF.R.U32.HI UR6, URZ, UR12, UR5 ;  /* 0x0000000cff067299 */ /* 0x000fe60008011605 */
[----:B------:R-:W-:Y:S01]  /*6070*/  UMOV UR5, UR11 ;  /* 0x0000000b00057c82 */ /* 0x000fe20008000000 */
[----:B------:R-:W-:Y:S02]  /*6080*/  UIMAD.WIDE.U32 UR10, UR7, UR40, URZ ;  /* 0x00000028070a72a5 */ /* 0x000fe4000f8e00ff */
[----:B------:R-:W-:Y:S02]  /*6090*/  USHF.R.U32.HI UR12, URZ, UR57, UR5 ;  /* 0x00000039ff0c7299 */ /* 0x000fe40008011605 */
[----:B------:R-:W-:Y:S01]  /*60a0*/  USEL UR6, UR37, UR6, !UP0 ;  /* 0x0000000625067287 */ /* 0x000fe2000c000000 */
[----:B------:R-:W-:Y:S02]  /*60b0*/  UMOV UR5, UR9 ;  /* 0x0000000900057c82 */ /* 0x000fe40008000000 */
[----:B------:R-:W-:Y:S01]  /*60c0*/  UMOV UR10, UR11 ;  /* 0x0000000b000a7c82 */ /* 0x000fe20008000000 */
[----:B------:R-:W-:Y:S02]  /*60d0*/  @UP2 USHF.R.U32.HI UR4, URZ, UR41, UR5 ;  /* 0x00000029ff042299 */ /* 0x000fe40008011605 */
[----:B------:R-:W-:Y:S02]  /*60e0*/  @UP2 USHF.R.U32.HI UR7, URZ, UR41, UR10 ;  /* 0x00000029ff072299 */ /* 0x000fe4000801160a */
[----:B------:R-:W-:Y:S02]  /*60f0*/  UIMAD UR4, UR45, UR4, URZ ;  /* 0x000000042d0472a4 */ /* 0x000fe4000f8e02ff */
        /* <DEDUP_REMOVED lines=8> */
[----:B------:R-:W-:Y:S02]  /*6180*/  USEL UR11, UR6, UR4, !UP2 ;  /* 0x00000004060b7287 */ /* 0x000fe4000d000000 */
[----:B------:R-:W-:Y:S02]  /*6190*/  UIADD3 UR8, UPT, UPT, -UR5, URZ, URZ ;  /* 0x000000ff05087290 */ /* 0x000fe4000fffe1ff */
[----:B------:R-:W-:Y:S01]  /*61a0*/  UIADD3 UR10, UPT, UPT, -UR11, URZ, URZ ;  /* 0x000000ff0b0a7290 */ /* 0x000fe2000fffe1ff */
[----:B------:R-:W-:Y:S01]  /*61b0*/  @!UP0 UMOV UR4, UR9 ;  /* 0x0000000900048c82 */ /* 0x000fe20008000000 */
[----:B------:R-:W-:Y:S02]  /*61c0*/  UIADD3 UR9, UPT, UPT, -UR6, URZ, URZ ;  /* 0x000000ff06097290 */ /* 0x000fe4000fffe1ff */
[----:B------:R-:W-:Y:S02]  /*61d0*/  @!UP0 USHF.R.U32.HI UR4, URZ, UR41, UR4 ;  /* 0x00000029ff048299 */ /* 0x000fe40008011604 */
[----:B------:R-:W-:Y:S02]  /*61e0*/  UIMAD UR10, UR45, UR10, UR6 ;  /* 0x0000000a2d0a72a4 */ /* 0x000fe4000f8e0206 */
[----:B------:R-:W-:Y:S04]  /*61f0*/  @!UP0 USEL UR4, UR5, UR4, !UP2 ;  /* 0x0000000405048287 */ /* 0x000fe8000d000000 */
[----:B------:R-:W-:Y:S02]  /*6200*/  @!UP0 UIMAD UR10, UR7, UR10, UR4 ;  /* 0x0000000a070a82a4 */ /* 0x000fe4000f8e0204 */
[----:B------:R-:W-:Y:S02]  /*6210*/  @!UP0 UIADD3 UR11, UPT, UPT, UR11, -UR4, URZ ;  /* 0x800000040b0b8290 */ /* 0x000fe4000fffe0ff */
[----:B------:R-:W-:Y:S02]  /*6220*/  UIMAD UR7, UR42, UR8, UR38 ;  /* 0x000000082a0772a4 */ /* 0x000fe4000f8e0226 */
[----:B------:R-:W-:Y:S02]  /*6230*/  @!UP0 UIMAD UR6, UR11, UR45, UR5 ;  /* 0x0000002d0b0682a4 */ /* 0x000fe4000f8e0205 */
[----:B------:R-:W-:Y:S01]  /*6240*/  UIMAD UR4, UR58, UR9, UR37 ;  /* 0x000000093a0472a4 */ /* 0x000fe2000f8e0225 */
[----:B------:R-:W-:Y:S02]  /*6250*/  @!UP0 UMOV UR5, UR10 ;  /* 0x0000000a00058c82 */ /* 0x000fe40008000000 */
[----:B------:R-:W-:Y:S02]  /*6260*/  UIMAD UR38, UR5, UR42, UR7 ;  /* 0x0000002a052672a4 */ /* 0x000fe4000f8e0207 */
[----:B------:R-:W-:Y:S11]  /*6270*/  UIMAD UR37, UR6, UR58, UR4 ;  /* 0x0000003a062572a4 */ /* 0x000ff6000f8e0204 */
[----:B------:R-:W-:Y:S01]  /*6280*/  @!UPT UIADD3 URZ, UPT, UPT, URZ, URZ, URZ ;  /* 0x000000fffffff290 */ /* 0x000fe2000fffe0ff */
.L_x_105:
[----:B------:R-:W-:Y:S01]  /*6290*/  UISETP.NE.AND UP0, UPT, UR39, 0x1, UPT ;  /* 0x000000012700788c */ /* 0x000fe2000bf05270 */
[----:B------:R-:W-:Y:S01]  /*62a0*/  LOP3.LUT P0, RZ, R53, 0x90, RZ, 0xc0, !PT ;  /* 0x0000009035ff7812 */ /* 0x000fe2000780c0ff */
[----:B------:R-:W-:Y:S01]  /*62b0*/  USHF.L.U32 UR50, UR28, 0x6, URZ ;  /* 0x000000061c327899 */ /* 0x000fe200080006ff */
[----:B------:R-:W-:Y:S01]  /*62c0*/  BSSY.RECONVERGENT B6, `(.L_x_106) ;  /* 0x0000034000067945 */ /* 0x000fe20003800200 */
[----:B------:R-:W-:Y:S01]  /*62d0*/  USHF.L.U32 UR49, UR20, 0x7, URZ ;  /* 0x0000000714317899 */ /* 0x000fe200080006ff */
[----:B------:R-:W-:Y:S06]  /*62e0*/  IADD3 R56, PT, PT, R56, 0x1, RZ ;  /* 0x0000000138387810 */ /* 0x000fec0007ffe0ff */
[----:B------:R-:W2:Y:S01]  /*62f0*/  @!UP0 LDCU.128 UR12, c[0x0][0xb10] ;  /* 0x00016200ff0c87ac */ /* 0x000ea20008000c00 */
[----:B------:R-:W3:Y:S01]  /*6300*/  @!UP0 LDCU UR5, c[0x0][0xb0c] ;  /* 0x00016180ff0587ac */ /* 0x000ee20008000800 */
[----:B------:R-:W4:Y:S01]  /*6310*/  @!UP0 LDCU UR10, c[0x0][0xb20] ;  /* 0x00016400ff0a87ac */ /* 0x000f220008000800 */
[----:B--2---:R-:W-:Y:S02]  /*6320*/  UIMAD.WIDE.U32 UR8, UR38, UR12, URZ ;  /* 0x0000000c260872a5 */ /* 0x004fe4000f8e00ff */
[----:B------:R-:W-:Y:S02]  /*6330*/  UIMAD.WIDE.U32 UR6, UR37, UR15, URZ ;  /* 0x0000000f250672a5 */ /* 0x000fe4000f8e00ff */
[----:B------:R-:W-:Y:S03]  /*6340*/  @!UP0 UISETP.NE.AND UP1, UPT, UR14, 0x1, UPT ;  /* 0x000000010e00888c */ /* 0x000fe6000bf25270 */
[----:B------:R-:W-:Y:S01]  /*6350*/  @!UP0 UMOV UR4, UR9 ;  /* 0x0000000900048c82 */ /* 0x000fe20008000000 */
[----:B---3--:R-:W-:Y:S02]  /*6360*/  @!UP0 UISETP.NE.AND UP2, UPT, UR5, 0x1, UPT ;  /* 0x000000010500888c */ /* 0x008fe4000bf45270 */
[----:B------:R-:W-:Y:S01]  /*6370*/  @!UP0 USHF.R.U32.HI UR4, URZ, UR13, UR4 ;  /* 0x0000000dff048299 */ /* 0x000fe20008011604 */
[----:B------:R-:W-:Y:S02]  /*6380*/  @!UP0 UMOV UR6, UR7 ;  /* 0x0000000700068c82 */ /* 0x000fe40008000000 */
[----:B----4-:R-:W-:Y:S02]  /*6390*/  @!UP0 USHF.R.U32.HI UR6, URZ, UR10, UR6 ;  /* 0x0000000aff068299 */ /* 0x010fe40008011606 */
[----:B------:R-:W-:Y:S02]  /*63a0*/  @!UP0 USEL UR7, UR38, UR4, !UP2 ;  /* 0x0000000426078287 */ /* 0x000fe4000d000000 */
[----:B------:R-:W-:Y:S04]  /*63b0*/  @!UP0 USEL UR6, UR37, UR6, !UP1 ;  /* 0x0000000625068287 */ /* 0x000fe8000c800000 */
[----:B------:R-:W-:Y:S02]  /*63c0*/  @!UP0 UIADD3 UR4, UPT, UPT, -UR7, UR6, URZ ;  /* 0x0000000607048290 */ /* 0x000fe4000fffe1ff */
[----:B------:R-:W-:Y:S02]  /*63d0*/  @!UP0 UIADD3 UR6, UPT, UPT, UR7, -UR6, URZ ;  /* 0x8000000607068290 */ /* 0x000fe4000fffe0ff */
[----:B------:R-:W-:Y:S02]  /*63e0*/  @!UP0 UIMAD UR38, UR4, UR5, UR38 ;  /* 0x00000005042682a4 */ /* 0x000fe4000f8e0226 */
[----:B------:R-:W-:Y:S01]  /*63f0*/  @!UP0 UIMAD UR37, UR6, UR14, UR37 ;  /* 0x0000000e062582a4 */ /* 0x000fe2000f8e0225 */
[----:B------:R-:W-:Y:S11]  /*6400*/  @!P0 BRA `(.L_x_107) ;  /* 0x00000000007c8947 */ /* 0x000ff60003800000 */
[----:B------:R-:W2:Y:S01]  /*6410*/  LDCU.64 UR8, c[0x4][0x80] ;  /* 0x01001000ff0877ac */ /* 0x000ea20008000a00 */
[----:B------:R-:W-:Y:S01]  /*6420*/  MOV R2, 0x0 ;  /* 0x0000000000027802 */ /* 0x000fe20000000f00 */
[----:B------:R-:W-:Y:S02]  /*6430*/  HFMA2 R12, -RZ, RZ, 0, 5.9604644775390625e-08 ;  /* 0x00000001ff0c7431 */ /* 0x000fe400000001ff */
[----:B------:R-:W-:Y:S01]  /*6440*/  IMAD.MOV.U32 R8, RZ, RZ, 0x70 ;  /* 0x00000070ff087424 */ /* 0x000fe200078e00ff */
[----:B------:R3:W4:Y:S01]  /*6450*/  LDC.64 R14, c[0x4][R2] ;  /* 0x01000000020e7b82 */ /* 0x0007220000000a00 */
[----:B------:R-:W1:Y:S01]  /*6460*/  LDCU.64 UR6, c[0x4][0x88] ;  /* 0x01001100ff0677ac */ /* 0x000e620008000a00 */
[----:B------:R-:W-:Y:S01]  /*6470*/  IMAD.MOV.U32 R13, RZ, RZ, RZ ;  /* 0x000000ffff0d7224 */ /* 0x000fe200078e00ff */
[----:B------:R-:W1:Y:S01]  /*6480*/  LDCU.64 UR4, c[0x4][0x8] ;  /* 0x01000100ff0477ac */ /* 0x000e620008000a00 */
[----:B--2---:R-:W-:Y:S01]  /*6490*/  MOV R5, UR9 ;  /* 0x0000000900057c02 */ /* 0x004fe20008000f00 */
[----:B------:R-:W-:Y:S01]  /*64a0*/  IMAD.U32 R4, RZ, RZ, UR8 ;  /* 0x00000008ff047e24 */ /* 0x000fe2000f8e00ff */
[----:B-1----:R-:W-:Y:S01]  /*64b0*/  MOV R7, UR7 ;  /* 0x0000000700077c02 */ /* 0x002fe20008000f00 */
[----:B------:R-:W-:Y:S01]  /*64c0*/  IMAD.U32 R6, RZ, RZ, UR6 ;  /* 0x00000006ff067e24 */ /* 0x000fe2000f8e00ff */
[----:B------:R-:W-:Y:S01]  /*64d0*/  MOV R11, UR5 ;  /* 0x00000005000b7c02 */ /* 0x000fe20008000f00 */
[----:B------:R-:W-:Y:S02]  /*64e0*/  IMAD.U32 R10, RZ, RZ, UR4 ;  /* 0x00000004ff0a7e24 */ /* 0x000fe4000f8e00ff */
[----:B------:R-:W-:Y:S07]  /*64f0*/  LEPC R20, `(.L_x_108) ;  /* 0x000000001014794e */ /* 0x000fee0000000000 */
[----:B---345:R-:W-:Y:S05]  /*6500*/  CALL.ABS.NOINC R14 ;  /* 0x000000000e007343 */ /* 0x038fea0003c00000 */
.L_x_108:
[----:B------:R-:W1:Y:S01]  /*6510*/  LDCU.64 UR8, c[0x4][0x80] ;  /* 0x01001000ff0877ac */ /* 0x000e620008000a00 */
[----:B------:R-:W2:Y:S01]  /*6520*/  LDC.64 R2, c[0x4][R2] ;  /* 0x0100000002027b82 */ /* 0x000ea20000000a00 */
[----:B------:R-:W-:Y:S02]  /*6530*/  HFMA2 R12, -RZ, RZ, 0, 5.9604644775390625e-08 ;  /* 0x00000001ff0c7431 */ /* 0x000fe400000001ff */
[----:B------:R-:W-:Y:S02]  /*6540*/  IMAD.MOV.U32 R8, RZ, RZ, 0x70 ;  /* 0x00000070ff087424 */ /* 0x000fe400078e00ff */
[----:B------:R-:W-:Y:S01]  /*6550*/  IMAD.MOV.U32 R13, RZ, RZ, RZ ;  /* 0x000000ffff0d7224 */ /* 0x000fe200078e00ff */
[----:B------:R-:W3:Y:S01]  /*6560*/  LDCU.64 UR6, c[0x4][0x88] ;  /* 0x01001100ff0677ac */ /* 0x000ee20008000a00 */
[----:B------:R-:W4:Y:S01]  /*6570*/  LDCU.64 UR4, c[0x4][0x8] ;  /* 0x01000100ff0477ac */ /* 0x000f220008000a00 */
[----:B-1----:R-:W-:Y:S02]  /*6580*/  MOV R4, UR8 ;  /* 0x0000000800047c02 */ /* 0x002fe40008000f00 */
[----:B------:R-:W-:Y:S02]  /*6590*/  MOV R5, UR9 ;  /* 0x0000000900057c02 */ /* 0x000fe40008000f00 */
[----:B---3--:R-:W-:Y:S01]  /*65a0*/  MOV R7, UR7 ;  /* 0x0000000700077c02 */ /* 0x008fe20008000f00 */
[----:B------:R-:W-:Y:S01]  /*65b0*/  IMAD.U32 R6, RZ, RZ, UR6 ;  /* 0x00000006ff067e24 */ /* 0x000fe2000f8e00ff */
[----:B----4-:R-:W-:Y:S01]  /*65c0*/  MOV R11, UR5 ;  /* 0x00000005000b7c02 */ /* 0x010fe20008000f00 */
[----:B------:R-:W-:Y:S02]  /*65d0*/  IMAD.U32 R10, RZ, RZ, UR4 ;  /* 0x00000004ff0a7e24 */ /* 0x000fe4000f8e00ff */
[----:B------:R-:W-:Y:S07]  /*65e0*/  LEPC R20, `(.L_x_107) ;  /* 0x000000001014794e */ /* 0x000fee0000000000 */
[----:B--2---:R-:W-:Y:S05]  /*65f0*/  CALL.ABS.NOINC R2 ;  /* 0x0000000002007343 */ /* 0x004fea0003c00000 */
.L_x_107:
[----:B------:R-:W-:Y:S05]  /*6600*/  BSYNC.RECONVERGENT B6 ;  /* 0x0000000000067941 */ /* 0x000fea0003800200 */
.L_x_106:
[----:B------:R-:W-:Y:S02]  /*6610*/  ISETP.NE.U32.AND P0, PT, RZ, UR54, PT ;  /* 0x00000036ff007c0c */ /* 0x000fe4000bf05070 */
[C---:B------:R-:W-:Y:S02]  /*6620*/  ISETP.NE.U32.AND P1, PT, R46.reuse, RZ, PT ;  /* 0x000000ff2e00720c */ /* 0x040fe40003f25070 */
[----:B------:R-:W-:Y:S02]  /*6630*/  ISETP.NE.U32.AND P4, PT, R46, RZ, PT ;  /* 0x000000ff2e00720c */ /* 0x000fe40003f85070 */
[----:B------:R-:W-:Y:S02]  /*6640*/  ISETP.NE.AND.EX P0, PT, RZ, UR55, PT, P0 ;  /* 0x00000037ff007c0c */ /* 0x000fe4000bf05300 */
[C---:B------:R-:W-:Y:S02]  /*6650*/  ISETP.NE.AND.EX P1, PT, R47.reuse, RZ, PT, P1 ;  /* 0x000000ff2f00720c */ /* 0x040fe40003f25310 */
[----:B------:R-:W-:Y:S02]  /*6660*/  ISETP.NE.AND.EX P4, PT, R47, RZ, P0, P4 ;  /* 0x000000ff2f00720c */ /* 0x000fe40000785340 */
[----:B------:R-:W-:Y:S02]  /*6670*/  ISETP.NE.U32.AND P5, PT, R42, RZ, PT ;  /* 0x000000ff2a00720c */ /* 0x000fe40003fa5070 */
[----:B------:R-:W-:Y:S02]  /*6680*/  ISETP.NE.U32.AND P3, PT, RZ, UR54, PT ;  /* 0x00000036ff007c0c */ /* 0x000fe4000bf65070 */
[----:B------:R-:W-:Y:S02]  /*6690*/  PLOP3.LUT P2, PT, PT, PT, PT, 0x8, 0x80 ;  /* 0x000000000080781c */ /* 0x000fe40003f4e170 */
[----:B------:R-:W-:Y:S02]  /*66a0*/  ISETP.NE.AND.EX P5, PT, R43, RZ, PT, P5 ;  /* 0x000000ff2b00720c */ /* 0x000fe40003fa5350 */
[----:B------:R-:W-:Y:S03]  /*66b0*/  ISETP.NE.AND.EX P3, PT, RZ, UR55, PT, P3 ;  /* 0x00000037ff007c0c */ /* 0x000fe6000bf65330 */
[----:B------:R-:W-:Y:S01]  /*66c0*/  @!P4 PLOP3.LUT P2, PT, P1, PT, PT, 0x80, 0x8 ;  /* 0x000000000008c81c */ /* 0x000fe20000f4f070 */
[----:B------:R-:W-:Y:S01]  /*66d0*/  @!UPT UIADD3 URZ, UPT, UPT, URZ, URZ, URZ ;  /* 0x000000fffffff290 */ /* 0x000fe2000fffe0ff */
[----:B------:R-:W-:Y:S11]  /*66e0*/  @!P1 BRA `(.L_x_109) ;  /* 0x0000000000309947 */ /* 0x000ff60003800000 */
[----:B------:R-:W-:Y:S01]  /*66f0*/  ISETP.NE.U32.AND P0, PT, R44, RZ, PT ;  /* 0x000000ff2c00720c */ /* 0x000fe20003f05070 */
[----:B------:R-:W2:Y:S01]  /*6700*/  LDCU.64 UR4, c[0x0][0x358] ;  /* 0x00006b00ff0477ac */ /* 0x000ea20008000a00 */
[----:B------:R-:W-:Y:S02]  /*6710*/  IMAD.MOV.U32 R50, RZ, RZ, 0x1 ;  /* 0x00000001ff327424 */ /* 0x000fe400078e00ff */
[----:B------:R-:W-:Y:S11]  /*6720*/  ISETP.NE.AND.EX P0, PT, R45, RZ, PT, P0 ;  /* 0x000000ff2d00720c */ /* 0x000ff60003f05300 */
[----:B------:R-:W-:Y:S02]  /*6730*/  @!UPT UIADD3 URZ, UPT, UPT, URZ, URZ, URZ ;  /* 0x000000fffffff290 */ /* 0x000fe4000fffe0ff */
[----:B------:R-:W3:Y:S01]  /*6740*/  @P0 LDC.64 R2, c[0x0][0x888] ;  /* 0x00022200ff020b82 */ /* 0x000ee20000000a00 */
[----:B-1----:R-:W-:Y:S04]  /*6750*/  @P0 IMAD R0, R46, UR36, RZ ;  /* 0x000000242e000c24 */ /* 0x002fe8000f8e02ff */
[----:B---3--:R-:W-:Y:S04]  /*6760*/  @P0 IMAD.WIDE R2, R0, 0x4, R2 ;  /* 0x0000000400020825 */ /* 0x008fe800078e0202 */
[----:B------:R-:W-:Y:S01]  /*6770*/  HFMA2 R0, -RZ, RZ, 0, 5.9604644775390625e-08 ;  /* 0x00000001ff007431 */ /* 0x000fe200000001ff */
[----:B--2--5:R2:W5:Y:S04]  /*6780*/  @P0 LDG.E R27, desc[UR4][R2.64] ;  /* 0x00000004021b0981 */ /* 0x024568000c1e1900 */
[----:B------:R-:W-:Y:S01]  /*6790*/  @!P0 PRMT R50, R0, 0x7610, R50 ;  /* 0x0000761000328816 */ /* 0x000fe20000000032 */
[----:B--2---:R-:W3:Y:S06]  /*67a0*/  @!P0 LDC R27, c[0x0][0x880] ;  /* 0x00022000ff1b8b82 */ /* 0x004eec0000000800 */
.L_x_109:
[----:B------:R-:W-:Y:S05]  /*67b0*/  @!P5 BRA `(.L_x_110) ;  /* 0x000000000024d947 */ /* 0x000fea0003800000 */
[----:B------:R-:W-:Y:S01]  /*67c0*/  ISETP.NE.U32.AND P0, PT, R40, RZ, PT ;  /* 0x000000ff2800720c */ /* 0x000fe20003f05070 */
[----:B------:R-:W2:Y:S03]  /*67d0*/  LDCU.64 UR4, c[0x0][0x358] ;  /* 0x00006b00ff0477ac */ /* 0x000ea60008000a00 */
[----:B------:R-:W-:Y:S11]  /*67e0*/  ISETP.NE.AND.EX P0, PT, R41, RZ, PT, P0 ;  /* 0x000000ff2900720c */ /* 0x000ff60003f05300 */
[----:B------:R-:W-:Y:S02]  /*67f0*/  @!UPT UIADD3 URZ, UPT, UPT, URZ, URZ, URZ ;  /* 0x000000fffffff290 */ /* 0x000fe4000fffe0ff */
[----:B------:R-:W4:Y:S01]  /*6800*/  @P0 LDC.64 R2, c[0x0][0x8a8] ;  /* 0x00022a00ff020b82 */ /* 0x000f220000000a00 */
[----:B-1----:R-:W-:Y:S04]  /*6810*/  @P0 IMAD R0, R42, UR36, RZ ;  /* 0x000000242a000c24 */ /* 0x002fe8000f8e02ff */
[----:B----4-:R-:W-:Y:S05]  /*6820*/  @P0 IMAD.WIDE R2, R0, 0x4, R2 ;  /* 0x0000000400020825 */ /* 0x010fea00078e0202 */
[----:B--2--5:R2:W5:Y:S02]  /*6830*/  @P0 LDG.E R24, desc[UR4][R2.64] ;  /* 0x0000000402180981 */ /* 0x024564000c1e1900 */
[----:B--2---:R-:W4:Y:S02]  /*6840*/  @!P0 LDC R24, c[0x0][0x8a0] ;  /* 0x00022800ff188b82 */ /* 0x004f240000000800 */
.L_x_110:
[----:B---3-5:R-:W-:Y:S01]  /*6850*/  FSETP.NEU.AND P0, PT, R27, RZ, PT ;  /* 0x000000ff1b00720b */ /* 0x028fe20003f0d000 */
[----:B------:R-:W-:Y:S01]  /*6860*/  IMAD.SHL.U32 R57, R48, 0x2, RZ ;  /* 0x0000000230397824 */ /* 0x000fe200078e00ff */
[----:B------:R-:W-:Y:S01]  /*6870*/  SEL R3, RZ, 0xffffffff, P3 ;  /* 0xffffffffff037807 */ /* 0x000fe20001800000 */
[----:B------:R-:W-:Y:S01]  /*6880*/  BSSY B1, `(.L_x_111) ;  /* 0x0000033000017945 */ /* 0x000fe20003800000 */
[----:B------:R-:W-:Y:S01]  /*6890*/  @!P4 LOP3.LUT P3, RZ, R50, 0xff, RZ, 0xc0, !PT ;  /* 0x000000ff32ffc812 */ /* 0x000fe2000786c0ff */
[----:B------:R-:W-:Y:S01]  /*68a0*/  IMAD.MOV.U32 R64, RZ, RZ, 0x1 ;  /* 0x00000001ff407424 */ /* 0x000fe200078e00ff */
[----:B-1----:R-:W-:Y:S01]  /*68b0*/  @!P4 SEL R0, RZ, 0xffffffff, P0 ;  /* 0xffffffffff00c807 */ /* 0x002fe20000000000 */
[----:B------:R-:W-:Y:S01]  /*68c0*/  IMAD R25, R22, 0x40, R23 ;  /* 0x0000004016197824 */ /* 0x000fe200078e0217 */
[----:B------:R-:W-:Y:S01]  /*68d0*/  LOP3.LUT R60, R60, 0x1, RZ, 0x3c, !PT ;  /* 0x000000013c3c7812 */ /* 0x000fe200078e3cff */
[----:B------:R-:W-:Y:S01]  /*68e0*/  IMAD.MOV.U32 R26, RZ, RZ, RZ ;  /* 0x000000ffff1a7224 */ /* 0x000fe200078e00ff */
[----:B------:R-:W-:Y:S02]  /*68f0*/  @P2 SEL R0, R3, R0, !P3 ;  /* 0x0000000003002207 */ /* 0x000fe40005800000 */
[----:B------:R-:W-:Y:S02]  /*6900*/  CS2R R38, SRZ ;  /* 0x0000000000267805 */ /* 0x000fe4000001ff00 */
[----:B------:R-:W-:Y:S02]  /*6910*/  LEA R54, R22, UR43, 0x3 ;  /* 0x0000002b16367c11 */ /* 0x000fe4000f8e18ff */
[----:B------:R-:W-:Y:S02]  /*6920*/  CS2R R36, SRZ ;  /* 0x0000000000247805 */ /* 0x000fe4000001ff00 */
[----:B------:R-:W-:Y:S02]  /*6930*/  @!P4 LOP3.LUT R0, R0, 0x1, RZ, 0xc0, !PT ;  /* 0x000000010000c812 */ /* 0x000fe400078ec0ff */
[----:B------:R-:W-:Y:S02]  /*6940*/  CS2R R30, SRZ ;  /* 0x00000000001e7805 */ /* 0x000fe4000001ff00 */
[----:B------:R-:W-:Y:S02]  /*6950*/  SEL R2, RZ, 0xffffffff, P0 ;  /* 0xffffffffff027807 */ /* 0x000fe40000000000 */
[----:B------:R-:W-:Y:S02]  /*6960*/  CS2R R28, SRZ ;  /* 0x00000000001c7805 */ /* 0x000fe4000001ff00 */
[----:B------:R-:W-:Y:S01]  /*6970*/  ISETP.NE.U32.OR P6, PT, R0, 0x1, P4 ;  /* 0x000000010000780c */ /* 0x000fe200027c5470 */
[----:B------:R-:W-:Y:S01]  /*6980*/  VIADD R63, R57, UR43 ;  /* 0x0000002b393f7c36 */ /* 0x000fe20008000000 */
[----:B------:R-:W-:Y:S02]  /*6990*/  LOP3.LUT P4, R55, R50, 0xff, RZ, 0xc0, !PT ;  /* 0x000000ff32377812 */ /* 0x000fe4000788c0ff */
[----:B------:R-:W-:Y:S02]  /*69a0*/  P2R R62, PR, RZ, 0x40 ;  /* 0x00000040ff3e7803 */ /* 0x000fe40000000000 */
[----:B------:R-:W-:Y:S04]  /*69b0*/  @P1 SEL R2, R3, R2, !P4 ;  /* 0x0000000203021207 */ /* 0x000fe80006000000 */
[----:B------:R-:W-:Y:S03]  /*69c0*/  LOP3.LUT R2, R2, 0x1, RZ, 0xc0, !PT ;  /* 0x0000000102027812 */ /* 0x000fe600078ec0ff */
[----:B------:R-:W-:Y:S02]  /*69d0*/  @P6 SHF.L.U32 R0, R60, 0x1f, RZ ;  /* 0x0000001f3c006819 */ /* 0x000fe400000006ff */
[----:B------:R-:W-:Y:S02]  /*69e0*/  ISETP.NE.U32.AND P5, PT, R2, 0x1, PT ;  /* 0x000000010200780c */ /* 0x000fe40003fa5070 */
[----:B------:R1:W2:Y:S02]  /*69f0*/  @P6 SYNCS.PHASECHK.TRANS64.TRYWAIT P3, [UR43+0x70], R0 ;  /* 0x00007000ff0065a7 */ /* 0x0002a4000806112b */
[----:B------:R-:W-:Y:S02]  /*6a00*/  P2R R65, PR, RZ, 0x20 ;  /* 0x00000020ff417803 */ /* 0x000fe40000000000 */
[----:B-1----:R-:W-:Y:S04]  /*6a10*/  SHF.L.U32 R0, R59, 0x1f, RZ ;  /* 0x0000001f3b007819 */ /* 0x002fe800000006ff */
[----:B------:R1:W3:Y:S01]  /*6a20*/  SYNCS.PHASECHK.TRANS64.TRYWAIT P2, [R54+URZ+0xe0], R0 ;  /* 0x0000e000360075a7 */ /* 0x0002e200080411ff */
[----:B--2---:R-:W-:Y:S01]  /*6a30*/  @P6 SEL R64, RZ, 0x1, !P3 ;  /* 0x00000001ff406807 */ /* 0x004fe20005800000 */
[----:B-1----:R-:W-:Y:S06]  /*6a40*/  @!P6 BRA `(.L_x_112) ;  /* 0x000000000058e947 */ /* 0x002fec0003800000 */
[----:B------:R-:W-:Y:S01]  /*6a50*/  VIADD R2, R63, 0x200 ;  /* 0x000002003f027836 */ /* 0x000fe20000000000 */
[----:B------:R-:W-:Y:S01]  /*6a60*/  LOP3.LUT P6, RZ, R49, 0x40, RZ, 0xc0, !PT ;  /* 0x0000004031ff7812 */ /* 0x000fe200078cc0ff */
[----:B------:R-:W-:Y:S01]  /*6a70*/  BSSY B0, `(.L_x_113) ;  /* 0x000000e000007945 */ /* 0x000fe20003800000 */
[----:B------:R-:W-:Y:S01]  /*6a80*/  ISETP.NE.AND P1, PT, R64, RZ, PT ;  /* 0x000000ff4000720c */ /* 0x000fe20003f25270 */
[----:B------:R-:W-:Y:S01]  /*6a90*/  @P5 VIADD R4, R63, 0x210 ;  /* 0x000002103f045836 */ /* 0x000fe20000000000 */
[----:B------:R-:W-:Y:S01]  /*6aa0*/  PLOP3.LUT P0, PT, PT, PT, PT, 0x8, 0x80 ;  /* 0x000000000080781c */ /* 0x000fe20003f0e170 */
[----:B------:R-:W-:Y:S01]  /*6ab0*/  IMAD.MOV.U32 R39, RZ, RZ, RZ ;  /* 0x000000ffff277224 */ /* 0x000fe200078e00ff */
[----:B------:R-:W-:Y:S02]  /*6ac0*/  @P5 PLOP3.LUT P0, PT, P6, PT, PT, 0x80, 0x8 ;  /* 0x000000000008581c */ /* 0x000fe4000370f070 */
[----:B------:R-:W-:Y:S02]  /*6ad0*/  CS2R R36, SRZ ;  /* 0x0000000000247805 */ /* 0x000fe4000001ff00 */
[----:B------:R-:W-:Y:S02]  /*6ae0*/  CS2R R30, SRZ ;  /* 0x00000000001e7805 */ /* 0x000fe4000001ff00 */
[----:B------:R-:W-:Y:S07]  /*6af0*/  CS2R R28, SRZ ;  /* 0x00000000001c7805 */ /* 0x000fee000001ff00 */
[----:B------:R-:W-:Y:S01]  /*6b00*/  @P0 VIADD R4, R2, 0xfffffff0 ;  /* 0xfffffff002040836 */ /* 0x000fe20000000000 */
[----:B------:R-:W-:Y:S06]  /*6b10*/  @P1 BRA `(.L_x_114) ;  /* 0x00000000000c1947 */ /* 0x000fec0003800000 */
[----:B------:R-:W-:Y:S04]  /*6b20*/  SHF.L.U32 R3, R60, 0x1f, RZ ;  /* 0x0000001f3c037819 */ /* 0x000fe800000006ff */
[----:B------:R-:W1:Y:S02]  /*6b30*/  SYNCS.PHASECHK.TRANS64.TRYWAIT P0, [UR43+0x70], R3 ;  /* 0x00007003ff0075a7 */ /* 0x000e64000800112b */
[----:B-1----:R-:W-:Y:S05]  /*6b40*/  @!P0 BRA `(.L_x_115) ;  /* 0x0000003000988947 */ /* 0x002fea0003800000 */
.L_x_114:
[----:B------:R-:W-:Y:S05]  /*6b50*/  BSYNC B0 ;  /* 0x0000000000007941 */ /* 0x000fea0003800000 */
.L_x_113:
[----:B------:R-:W-:Y:S01]  /*6b60*/  ISETP.NE.AND P0, PT, R65, RZ, PT ;  /* 0x000000ff4100720c */ /* 0x000fe20003f05270 */
[----:B------:R-:W-:Y:S11]  /*6b70*/  HFMA2 R26, -RZ, RZ, 0, 5.9604644775390625e-08 ;  /* 0x00000001ff1a7431 */ /* 0x000ff600000001ff */
[----:B------:R-:W-:Y:S01]  /*6b80*/  @!UPT UIADD3 URZ, UPT, UPT, URZ, URZ, URZ ;  /* 0x000000fffffff290 */ /* 0x000fe2000fffe0ff */
[----:B------:R2:W1:Y:S04]  /*6b90*/  @P0 LDS.128 R36, [R4] ;  /* 0x0000000004240984 */ /* 0x0004680000000c00 */
[----:B------:R2:W1:Y:S02]  /*6ba0*/  @P0 LDS.128 R28, [R57+UR43+0x200] ;  /* 0x0002002b391c0984 */ /* 0x0004640008000c00 */
.L_x_112:
[----:B------:R-:W-:Y:S05]  /*6bb0*/  BSYNC B1 ;  /* 0x0000000000017941 */ /* 0x000fea0003800000 */
.L_x_111:
[----:B-1----:R-:W-:Y:S04]  /*6bc0*/  SHF.R.U32.HI R2, RZ, 0x15, R25 ;  /* 0x00000015ff027819 */ /* 0x002fe80000011619 */
[----:B------:R-:W-:Y:S01]  /*6bd0*/  LOP3.LUT P0, RZ, R2, 0x3, R51, 0x48, !PT ;  /* 0x0000000302ff7812 */ /* 0x000fe20007804833 */
[----:B------:R-:W-:Y:S01]  /*6be0*/  @!UPT UIADD3 URZ, UPT, UPT, URZ, URZ, URZ ;  /* 0x000000fffffff290 */ /* 0x000fe2000fffe0ff */
[----:B---3--:R-:W-:Y:S11]  /*6bf0*/  @P2 BRA `(.L_x_116) ;  /* 0x0000000000082947 */ /* 0x008ff60003800000 */
[----:B------:R-:W1:Y:S02]  /*6c00*/  SYNCS.PHASECHK.TRANS64.TRYWAIT P1, [R54+URZ+0xe0], R0 ;  /* 0x0000e000360075a7 */ /* 0x000e6400080211ff */
[----:B-1----:R-:W-:Y:S05]  /*6c10*/  @!P1 BRA `(.L_x_117) ;  /* 0x00000030007c9947 */ /* 0x002fea0003800000 */
.L_x_116:
[----:B------:R-:W-:Y:S05]  /*6c20*/  @!P0 BRA `(.L_x_118) ;  /* 0x0000000000408947 */ /* 0x000fea0003800000 */
[----:B------:R-:W3:Y:S01]  /*6c30*/  LDCU.64 UR8, c[0x4][0x70] ;  /* 0x01000e00ff0877ac */ /* 0x000ee20008000a00 */
[----:B------:R-:W-:Y:S01]  /*6c40*/  MOV R3, 0x0 ;  /* 0x0000000000037802 */ /* 0x000fe20000000f00 */
[----:B------:R-:W-:Y:S02]  /*6c50*/  HFMA2 R12, -RZ, RZ, 0, 5.9604644775390625e-08 ;  /* 0x00000001ff0c7431 */ /* 0x000fe400000001ff */
[----:B------:R-:W-:Y:S02]  /*6c60*/  IMAD.MOV.U32 R8, RZ, RZ, 0x192 ;  /* 0x00000192ff087424 */ /* 0x000fe400078e00ff */
[----:B------:R-:W-:Y:S01]  /*6c70*/  IMAD.MOV.U32 R13, RZ, RZ, RZ ;  /* 0x000000ffff0d7224 */ /* 0x000fe200078e00ff */
[----:B------:R-:W5:Y:S01]  /*6c80*/  LDCU.64 UR6, c[0x4][0x78] ;  /* 0x01000f00ff0677ac */ /* 0x000f620008000a00 */
[----:B------:R-:W1:Y:S01]  /*6c90*/  LDC.64 R2, c[0x4][R3] ;  /* 0x0100000003027b82 */ /* 0x000e620000000a00 */
[----:B------:R-:W4:Y:S01]  /*6ca0*/  LDCU.64 UR4, c[0x4][0x10] ;  /* 0x01000200ff0477ac */ /* 0x000f220008000a00 */
[----:B---3--:R-:W-:Y:S01]  /*6cb0*/  MOV R5, UR9 ;  /* 0x0000000900057c02 */ /* 0x008fe20008000f00 */
[----:B--2---:R-:W-:Y:S01]  /*6cc0*/  IMAD.U32 R4, RZ, RZ, UR8 ;  /* 0x00000008ff047e24 */ /* 0x004fe2000f8e00ff */
[----:B-----5:R-:W-:Y:S01]  /*6cd0*/  MOV R7, UR7 ;  /* 0x0000000700077c02 */ /* 0x020fe20008000f00 */
[----:B------:R-:W-:Y:S01]  /*6ce0*/  IMAD.U32 R6, RZ, RZ, UR6 ;  /* 0x00000006ff067e24 */ /* 0x000fe2000f8e00ff */
[----:B----4-:R-:W-:Y:S01]  /*6cf0*/  MOV R11, UR5 ;  /* 0x00000005000b7c02 */ /* 0x010fe20008000f00 */
[----:B------:R-:W-:Y:S02]  /*6d00*/  IMAD.U32 R10, RZ, RZ, UR4 ;  /* 0x00000004ff0a7e24 */ /* 0x000fe4000f8e00ff */
[----:B------:R-:W-:Y:S07]  /*6d10*/  LEPC R20, `(.L_x_118) ;  /* 0x000000001014794e */ /* 0x000fee0000000000 */
[----:B-1----:R-:W-:Y:S05]  /*6d20*/  CALL.ABS.NOINC R2 ;  /* 0x0000000002007343 */ /* 0x002fea0003c00000 */
.L_x_118:
[----:B------:R-:W-:Y:S05]  /*6d30*/  WARPSYNC.ALL ;  /* 0x0000000000007948 */ /* 0x000fea0003800000 */
[----:B------:R-:W-:Y:S01]  /*6d40*/  R2UR UR4, R25 ;  /* 0x00000000190472ca */ /* 0x000fe200000e0000 */
[--C-:B------:R-:W-:Y:S01]  /*6d50*/  HADD2.F32 R3, -RZ, R28.reuse.H0_H0 ;  /* 0x2000001cff037230 */ /* 0x100fe20000004100 */
[----:B------:R-:W-:Y:S01]  /*6d60*/  MOV R66, 0x10 ;  /* 0x0000001000427802 */ /* 0x000fe20000000f00 */
[--C-:B------:R-:W-:Y:S01]  /*6d70*/  HADD2.F32 R20, -RZ, R29.reuse.H0_H0 ;  /* 0x2000001dff147230 */ /* 0x100fe20000004100 */
[----:B------:R-:W-:Y:S01]  /*6d80*/  LOP3.LUT P6, RZ, R49, 0x40, RZ, 0xc0, !PT ;  /* 0x0000004031ff7812 */ /* 0x000fe200078cc0ff */
[----:B------:R-:W-:Y:S01]  /*6d90*/  HADD2.F32 R21, -RZ, R29.H1_H1 ;  /* 0x3000001dff157230 */ /* 0x000fe20000004100 */
[----:B------:R-:W-:Y:S01]  /*6da0*/  ISETP.NE.AND P0, PT, R61, RZ, PT ;  /* 0x000000ff3d00720c */ /* 0x000fe20003f05270 */
[----:B------:R-:W-:Y:S01]  /*6db0*/  BSSY.RECONVERGENT B0, `(.L_x_119) ;  /* 0x0000052000007945 */ /* 0x000fe20003800200 */
[----:B------:R-:W-:Y:S04]  /*6dc0*/  SEL R66, R66, 0xfffffff0, !P6 ;  /* 0xfffffff042427807 */ /* 0x000fe80007000000 */
[----:B------:R-:W-:Y:S01]  /*6dd0*/  IADD3 R63, PT, PT, R63, R66, RZ ;  /* 0x000000423f3f7210 */ /* 0x000fe20007ffe0ff */
[----:B--2---:R-:W1:Y:S02]  /*6de0*/  LDTM.x16 R4, tmem[UR4] ;  /* 0x00000004000479ee */ /* 0x004e640008240000 */
[C---:B-1--4-:R-:W-:Y:S01]  /*6df0*/  FMUL R0, R24.reuse, R4 ;  /* 0x0000000418007220 */ /* 0x052fe20000400000 */
[----:B------:R-:W-:Y:S02]  /*6e00*/  HADD2.F32 R4, -RZ, R28.H1_H1 ;  /* 0x3000001cff047230 */ /* 0x000fe40000004100 */
[C---:B------:R-:W-:Y:S01]  /*6e10*/  FMUL R2, R24.reuse, R5 ;  /* 0x0000000518027220 */ /* 0x040fe20000400000 */
[C---:B------:R-:W-:Y:S01]  /*6e20*/  FMUL R7, R24.reuse, R7 ;  /* 0x0000000718077220 */ /* 0x040fe20000400000 */
[C---:B------:R-:W-:Y:S01]  /*6e30*/  FFMA R0, R27.reuse, R3, R0 ;  /* 0x000000031b007223 */ /* 0x040fe20000000000 */
[C---:B------:R-:W-:Y:S01]  /*6e40*/  FMUL R3, R24.reuse, R6 ;  /* 0x0000000618037220 */ /* 0x040fe20000400000 */
[C---:B------:R-:W-:Y:S01]  /*6e50*/  FFMA R2, R27.reuse, R4, R2 ;  /* 0x000000041b027223 */ /* 0x040fe20000000002 */
[C---:B------:R-:W-:Y:S01]  /*6e60*/  FMUL R4, R24.reuse, R8 ;  /* 0x0000000818047220 */ /* 0x040fe20000400000 */
[C---:B------:R-:W-:Y:S01]  /*6e70*/  FMUL R8, R24.reuse, R12 ;  /* 0x0000000c18087220 */ /* 0x040fe20000400000 */
[----:B------:R-:W-:Y:S01]  /*6e80*/  FMUL R12, R24, R16 ;  /* 0x00000010180c7220 */ /* 0x000fe20000400000 */
[--C-:B------:R-:W-:Y:S01]  /*6e90*/  HADD2.F32 R16, -RZ, R30.reuse.H0_H0 ;  /* 0x2000001eff107230 */ /* 0x100fe20000004100 */
[----:B------:R-:W-:Y:S01]  /*6ea0*/  F2FP.F16.F32.PACK_AB R32, R2, R0 ;  /* 0x000000000220723e */ /* 0x000fe200000000ff */
[----:B------:R-:W-:Y:S02]  /*6eb0*/  HADD2.F32 R0, -RZ, R30.H1_H1 ;  /* 0x3000001eff007230 */ /* 0x000fe40000004100 */
[C---:B------:R-:W-:Y:S01]  /*6ec0*/  FMUL R5, R24.reuse, R9 ;  /* 0x0000000918057220 */ /* 0x040fe20000400000 */
[C---:B------:R-:W-:Y:S01]  /*6ed0*/  FFMA R3, R27.reuse, R20, R3 ;  /* 0x000000141b037223 */ /* 0x040fe20000000003 */
[C---:B------:R-:W-:Y:S01]  /*6ee0*/  FFMA R7, R27.reuse, R21, R7 ;  /* 0x000000151b077223 */ /* 0x040fe20000000007 */
[--C-:B------:R-:W-:Y:S02]  /*6ef0*/  HADD2.F32 R2, -RZ, R31.reuse.H0_H0 ;  /* 0x2000001fff027230 */ /* 0x100fe40000004100 */
[C---:B------:R-:W-:Y:S01]  /*6f00*/  FFMA R4, R27.reuse, R16, R4 ;  /* 0x000000101b047223 */ /* 0x040fe20000000004 */
[C---:B------:R-:W-:Y:S01]  /*6f10*/  FMUL R6, R24.reuse, R10 ;  /* 0x0000000a18067220 */ /* 0x040fe20000400000 */
[C---:B------:R-:W-:Y:S01]  /*6f20*/  FFMA R5, R27.reuse, R0, R5 ;  /* 0x000000001b057223 */ /* 0x040fe20000000005 */
[----:B------:R-:W-:Y:S02]  /*6f30*/  HADD2.F32 R16, -RZ, R31.H1_H1 ;  /* 0x3000001fff107230 */ /* 0x000fe40000004100 */
[C---:B------:R-:W-:Y:S01]  /*6f40*/  FMUL R11, R24.reuse, R11 ;  /* 0x0000000b180b7220 */ /* 0x040fe20000400000 */
[--C-:B------:R-:W-:Y:S02]  /*6f50*/  HADD2.F32 R0, -RZ, R36.reuse.H0_H0 ;  /* 0x20000024ff007230 */ /* 0x100fe40000004100 */
[----:B------:R-:W-:Y:S01]  /*6f60*/  FFMA R6, R27, R2, R6 ;  /* 0x000000021b067223 */ /* 0x000fe20000000006 */
[----:B------:R-:W-:Y:S01]  /*6f70*/  F2FP.F16.F32.PACK_AB R33, R7, R3 ;  /* 0x000000030721723e */ /* 0x000fe200000000ff */
[----:B------:R-:W-:Y:S02]  /*6f80*/  HADD2.F32 R2, -RZ, R36.H1_H1 ;  /* 0x30000024ff027230 */ /* 0x000fe40000004100 */
[C---:B------:R-:W-:Y:S01]  /*6f90*/  FFMA R11, R27.reuse, R16, R11 ;  /* 0x000000101b0b7223 */ /* 0x040fe2000000000b */
[C---:B------:R-:W-:Y:S01]  /*6fa0*/  FMUL R9, R24.reuse, R13 ;  /* 0x0000000d18097220 */ /* 0x040fe20000400000 */
[--C-:B------:R-:W-:Y:S02]  /*6fb0*/  HADD2.F32 R3, -RZ, R37.reuse.H0_H0 ;  /* 0x20000025ff037230 */ /* 0x100fe40000004100 */
[C---:B------:R-:W-:Y:S01]  /*6fc0*/  FFMA R8, R27.reuse, R0, R8 ;  /* 0x000000001b087223 */ /* 0x040fe20000000008 */
[C---:B------:R-:W-:Y:S01]  /*6fd0*/  FMUL R10, R24.reuse, R14 ;  /* 0x0000000e180a7220 */ /* 0x040fe20000400000 */
[----:B------:R-:W-:Y:S02]  /*6fe0*/  HADD2.F32 R0, -RZ, R37.H1_H1 ;  /* 0x30000025ff007230 */ /* 0x000fe40000004100 */
[C---:B------:R-:W-:Y:S01]  /*6ff0*/  FMUL R15, R24.reuse, R15 ;  /* 0x0000000f180f7220 */ /* 0x040fe20000400000 */
[C---:B------:R-:W-:Y:S01]  /*7000*/  FFMA R9, R27.reuse, R2, R9 ;  /* 0x000000021b097223 */ /* 0x040fe20000000009 */
[----:B------:R-:W-:Y:S01]  /*7010*/  FFMA R10, R27, R3, R10 ;  /* 0x000000031b0a7223 */ /* 0x000fe2000000000a */
[--C-:B------:R-:W-:Y:S01]  /*7020*/  HADD2.F32 R2, -RZ, R38.reuse.H0_H0 ;  /* 0x20000026ff027230 */ /* 0x100fe20000004100 */
[----:B------:R-:W-:Y:S01]  /*7030*/  F2FP.F16.F32.PACK_AB R34, R5, R4 ;  /* 0x000000040522723e */ /* 0x000fe200000000ff */
[----:B------:R-:W-:Y:S02]  /*7040*/  HADD2.F32 R3, -RZ, R38.H1_H1 ;  /* 0x30000026ff037230 */ /* 0x000fe40000004100 */
[----:B------:R-:W-:Y:S01]  /*7050*/  FFMA R15, R27, R0, R15 ;  /* 0x000000001b0f7223 */ /* 0x000fe2000000000f */
[C---:B------:R-:W-:Y:S01]  /*7060*/  FMUL R13, R24.reuse, R17 ;  /* 0x00000011180d7220 */ /* 0x040fe20000400000 */
[--C-:B------:R-:W-:Y:S02]  /*7070*/  HADD2.F32 R4, -RZ, R39.reuse.H0_H0 ;  /* 0x20000027ff047230 */ /* 0x100fe40000004100 */
[C---:B------:R-:W-:Y:S01]  /*7080*/  FMUL R14, R24.reuse, R18 ;  /* 0x00000012180e7220 */ /* 0x040fe20000400000 */
[----:B------:R-:W-:Y:S02]  /*7090*/  HADD2.F32 R0, -RZ, R39.H1_H1 ;  /* 0x30000027ff007230 */ /* 0x000fe40000004100 */
[----:B------:R-:W-:Y:S01]  /*70a0*/  FMUL R19, R24, R19 ;  /* 0x0000001318137220 */ /* 0x000fe20000400000 */
[----:B------:R-:W-:Y:S01]  /*70b0*/  F2FP.F16.F32.PACK_AB R35, R11, R6 ;  /* 0x000000060b23723e */ /* 0x000fe200000000ff */
[C---:B------:R-:W-:Y:S01]  /*70c0*/  FFMA R12, R27.reuse, R2, R12 ;  /* 0x000000021b0c7223 */ /* 0x040fe2000000000c */
[C---:B------:R-:W-:Y:S01]  /*70d0*/  FFMA R13, R27.reuse, R3, R13 ;  /* 0x000000031b0d7223 */ /* 0x040fe2000000000d */
[C---:B------:R-:W-:Y:S01]  /*70e0*/  FFMA R14, R27.reuse, R4, R14 ;  /* 0x000000041b0e7223 */ /* 0x040fe2000000000e */
[----:B------:R-:W-:Y:S01]  /*70f0*/  FFMA R19, R27, R0, R19 ;  /* 0x000000001b137223 */ /* 0x000fe20000000013 */
[----:B------:R1:W-:Y:S01]  /*7100*/  STS.128 [R57+UR43+0x200], R32 ;  /* 0x0002002039007988 */ /* 0x0003e20008000c2b */
[----:B------:R-:W-:Y:S02]  /*7110*/  F2FP.F16.F32.PACK_AB R8, R9, R8 ;  /* 0x000000080908723e */ /* 0x000fe400000000ff */
[----:B------:R-:W-:Y:S02]  /*7120*/  F2FP.F16.F32.PACK_AB R9, R15, R10 ;  /* 0x0000000a0f09723e */ /* 0x000fe400000000ff */
[----:B------:R-:W-:Y:S02]  /*7130*/  F2FP.F16.F32.PACK_AB R10, R13, R12 ;  /* 0x0000000c0d0a723e */ /* 0x000fe400000000ff */
[----:B------:R-:W-:Y:S05]  /*7140*/  F2FP.F16.F32.PACK_AB R11, R19, R14 ;  /* 0x0000000e130b723e */ /* 0x000fea00000000ff */
[----:B------:R1:W-:Y:S01]  /*7150*/  STS.128 [R63+0x200], R8 ;  /* 0x000200083f007388 */ /* 0x0003e20000000c00 */
[----:B------:R-:W-:Y:S01]  /*7160*/  @!PT LDS RZ, [RZ] ;  /* 0x00000000fffff984 */ /* 0x000fe20000000800 */
[----:B------:R-:W-:Y:S01]  /*7170*/  @!PT LDS RZ, [RZ] ;  /* 0x00000000fffff984 */ /* 0x000fe20000000800 */
[----:B------:R-:W-:Y:S01]  /*7180*/  @!PT LDS RZ, [RZ] ;  /* 0x00000000fffff984 */ /* 0x000fe20000000800 */
[----:B------:R-:W-:Y:S01]  /*7190*/  @!PT LDS RZ, [RZ] ;  /* 0x00000000fffff984 */ /* 0x000fe20000000800 */
[----:B------:R2:W-:Y:S07]  /*71a0*/  MEMBAR.ALL.CTA ;  /* 0x0000000000007992 */ /* 0x0005ee0000008000 */
[----:B--2---:R-:W2:Y:S02]  /*71b0*/  FENCE.VIEW.ASYNC.S ;  /* 0x00000000000073c6 */ /* 0x004ea40000000000 */
[----:B--2---:R-:W-:Y:S06]  /*71c0*/  BAR.SYNC.DEFER_BLOCKING 0x1, 0x80 ;  /* 0x0042000000007b1d */ /* 0x004fec0000010000 */
[----:B------:R-:W-:Y:S05]  /*71d0*/  @P0 BRA `(.L_x_120) ;  /* 0x00000000003c0947 */ /* 0x000fea0003800000 */
[----:B------:R-:W2:Y:S01]  /*71e0*/  LDCU.64 UR6, c[0x0][0x348] ;  /* 0x00006900ff0677ac */ /* 0x000ea20008000a00 */
[----:B------:R-:W-:Y:S01]  /*71f0*/  UIADD3 UR4, UPT, UPT, UR43, 0x200, URZ ;  /* 0x000002002b047890 */ /* 0x000fe2000fffe0ff */
[----:B------:R-:W-:Y:S01]  /*7200*/  UMOV UR51, UR36 ;  /* 0x0000002400337c82 */ /* 0x000fe20008000000 */
[----:B------:R-:W-:Y:S02]  /*7210*/  UIADD3 UR9, UPT, UPT, UR49, 0x40, URZ ;  /* 0x0000004031097890 */ /* 0x000fe4000fffe0ff */
[----:B------:R-:W-:Y:S02]  /*7220*/  UIADD3 UR8, UPT, UPT, UR43, 0xa00, URZ ;  /* 0x00000a002b087890 */ /* 0x000fe4000fffe0ff */
[----:B------:R-:W-:Y:S01]  /*7230*/  MOV R53, UR4 ;  /* 0x0000000400357c02 */ /* 0x000fe20008000f00 */
[----:B------:R-:W-:Y:S01]  /*7240*/  UMOV UR10, UR50 ;  /* 0x00000032000a7c82 */ /* 0x000fe20008000000 */
[----:B------:R-:W-:Y:S02]  /*7250*/  UMOV UR11, UR36 ;  /* 0x00000024000b7c82 */ /* 0x000fe40008000000 */
[----:B------:R-:W-:Y:S01]  /*7260*/  R2UR UR48, R53 ;  /* 0x00000000353072ca */ /* 0x000fe200000e0000 */
[----:B--2---:R-:W-:Y:S04]  /*7270*/  UIADD3 UR4, UP0, UPT, UR6, 0x680, URZ ;  /* 0x0000068006047890 */ /* 0x004fe8000ff1e0ff */
[----:B------:R-:W-:Y:S09]  /*7280*/  UIADD3.X UR5, UPT, UPT, URZ, UR7, URZ, UP0, !UPT ;  /* 0x00000007ff057290 */ /* 0x000ff200087fe4ff */
[----:B------:R2:W-:Y:S01]  /*7290*/  UTMASTG.3D [UR48], [UR4] ;  /* 0x00000030040073b5 */ /* 0x0005e20008010000 */
[----:B------:R2:W-:Y:S01]  /*72a0*/  UTMASTG.3D [UR8], [UR4] ;  /* 0x00000008040073b5 */ /* 0x0005e20008010000 */
[----:B------:R0:W-:Y:S01]  /*72b0*/  UTMACMDFLUSH ;  /* 0x00000000000079b7 */ /* 0x0001e20000000000 */
[----:B--2---:R-:W-:Y:S04]  /*72c0*/  DEPBAR.LE SB0, 0x1 ;  /* 0x000080400000791a */ /* 0x004fe80000000000 */
.L_x_120:
[----:B------:R-:W-:Y:S05]  /*72d0*/  BSYNC.RECONVERGENT B0 ;  /* 0x0000000000007941 */ /* 0x000fea0003800200 */
.L_x_119:
[----:B------:R-:W-:Y:S01]  /*72e0*/  BAR.SYNC.DEFER_BLOCKING 0x1, 0x80 ;  /* 0x0042000000007b1d */ /* 0x000fe20000010000 */
[----:B------:R-:W-:Y:S01]  /*72f0*/  ISETP.NE.AND P1, PT, R62, RZ, PT ;  /* 0x000000ff3e00720c */ /* 0x000fe20003f25270 */
[----:B------:R-:W-:Y:S01]  /*7300*/  UISETP.NE.AND UP0, UPT, UR52, URZ, UPT ;  /* 0x000000ff3400728c */ /* 0x000fe2000bf05270 */
[----:B------:R-:W-:Y:S11]  /*7310*/  LEA R2, R26, UR43, 0x3 ;  /* 0x0000002b1a027c11 */ /* 0x000ff6000f8e18ff */
[----:B------:R-:W-:Y:S01]  /*7320*/  @P1 SHF.L.U32 R3, R60, 0x1f, RZ ;  /* 0x0000001f3c031819 */ /* 0x000fe200000006ff */
[----:B------:R-:W-:Y:S06]  /*7330*/  BRA.U !UP0, `(.L_x_121) ;  /* 0x0000000108247547 */ /* 0x000fec000b800000 */
[----:B------:R-:W-:Y:S01]  /*7340*/  IMAD.U32 R4, RZ, RZ, UR46 ;  /* 0x0000002eff047e24 */ /* 0x000fe2000f8e00ff */
[----:B------:R-:W-:Y:S01]  /*7350*/  MOV R0, UR47 ;  /* 0x0000002f00007c02 */ /* 0x000fe20008000f00 */
[----:B------:R-:W-:Y:S03]  /*7360*/  UIADD3 UR4, UPT, UPT, UR46, 0x1, URZ ;  /* 0x000000012e047890 */ /* 0x000fe6000fffe0ff */
[----:B------:R-:W-:Y:S01]  /*7370*/  @P1 LEA R4, R4, UR43, 0x3 ;  /* 0x0000002b04041c11 */ /* 0x000fe2000f8e18ff */
[----:B------:R-:W-:Y:S04]  /*7380*/  UISETP.NE.AND UP0, UPT, UR4, 0x4, UPT ;  /* 0x000000040400788c */ /* 0x000fe8000bf05270 */
[----:B------:R-:W-:Y:S01]  /*7390*/  @P1 VIADD R4, R4, 0x90 ;  /* 0x0000009004041836 */ /* 0x000fe20000000000 */
[----:B------:R-:W-:Y:S04]  /*73a0*/  USEL UR46, UR4, URZ, UP0 ;  /* 0x000000ff042e7287 */ /* 0x000fe80008000000 */
[----:B------:R-:W-:Y:S04]  /*73b0*/  @P1 PRMT R0, R0, 0x654, R4 ;  /* 0x0000065400001816 */ /* 0x000fe80000000004 */
[----:B------:R2:W-:Y:S04]  /*73c0*/  @P1 SYNCS.ARRIVE.TRANS64.RED.A1T0 RZ, [R0+URZ], RZ ;  /* 0x000000ff00ff19a7 */ /* 0x0005e800081004ff */
.L_x_121:
[----:B------:R-:W3:Y:S01]  /*73d0*/  @P1 SYNCS.PHASECHK.TRANS64.TRYWAIT P0, [R2+URZ+0x70], R3 ;  /* 0x00007003020015a7 */ /* 0x000ee200080011ff */
[----:B------:R-:W-:Y:S01]  /*73e0*/  BSSY B1, `(.L_x_122) ;  /* 0x0000012000017945 */ /* 0x000fe20003800000 */
[----:B---3--:R-:W-:Y:S03]  /*73f0*/  @P1 SEL R64, RZ, 0x1, !P0 ;  /* 0x00000001ff401807 */ /* 0x008fe60004000000 */
[----:B------:R-:W-:Y:S05]  /*7400*/  @!P1 BRA `(.L_x_123) ;  /* 0x00000000003c9947 */ /* 0x000fea0003800000 */
[----:B------:R-:W-:Y:S01]  /*7410*/  ISETP.NE.AND P1, PT, R65, RZ, PT ;  /* 0x000000ff4100720c */ /* 0x000fe20003f25270 */
[----:B------:R-:W-:Y:S01]  /*7420*/  BSSY B0, `(.L_x_124) ;  /* 0x0000009000007945 */ /* 0x000fe20003800000 */
[----:B------:R-:W-:Y:S11]  /*7430*/  ISETP.NE.AND P0, PT, R64, RZ, PT ;  /* 0x000000ff4000720c */ /* 0x000ff60003f05270 */
[----:B------:R-:W-:Y:S05]  /*7440*/  @P1 IMAD R4, R26, 0x1000, R57 ;  /* 0x000010001a041824 */ /* 0x000fea00078e0239 */
[----:B------:R-:W-:Y:S05]  /*7450*/  @P1 IADD3 R3, PT, PT, R4, UR43, RZ ;  /* 0x0000002b04031c10 */ /* 0x000fea000fffe0ff */
[----:B------:R-:W-:Y:S01]  /*7460*/  @P1 IMAD.IADD R3, R66, 0x1, R3 ;  /* 0x0000000142031824 */ /* 0x000fe200078e0203 */
[----:B------:R-:W-:Y:S06]  /*7470*/  @P0 BRA `(.L_x_125) ;  /* 0x00000000000c0947 */ /* 0x000fec0003800000 */
[----:B--2---:R-:W-:Y:S04]  /*7480*/  SHF.L.U32 R0, R60, 0x1f, RZ ;  /* 0x0000001f3c007819 */ /* 0x004fe800000006ff */
[----:B------:R-:W2:Y:S02]  /*7490*/  SYNCS.PHASECHK.TRANS64.TRYWAIT P0, [R2+URZ+0x70], R0 ;  /* 0x00007000020075a7 */ /* 0x000ea400080011ff */
[----:B--2---:R-:W-:Y:S05]  /*74a0*/  @!P0 BRA `(.L_x_126) ;  /* 0x00000028006c8947 */ /* 0x004fea0003800000 */
.L_x_125:
[----:B------:R-:W-:Y:S05]  /*74b0*/  BSYNC B0 ;  /* 0x0000000000007941 */ /* 0x000fea0003800000 */
.L_x_124:
[----:B------:R-:W-:Y:S02]  /*74c0*/  ISETP.NE.AND P0, PT, R65, RZ, PT ;  /* 0x000000ff4100720c */ /* 0x000fe40003f05270 */
[----:B------:R-:W-:Y:S11]  /*74d0*/  IADD3 R26, PT, PT, R26, 0x1, RZ ;  /* 0x000000011a1a7810 */ /* 0x000ff60007ffe0ff */
[----:B------:R3:W4:Y:S04]  /*74e0*/  @P0 LDS.128 R28, [R4+UR43+0x200] ;  /* 0x0002002b041c0984 */ /* 0x0007280008000c00 */
[----:B------:R3:W1:Y:S02]  /*74f0*/  @P0 LDS.128 R36, [R3+0x200] ;  /* 0x0002000003240984 */ /* 0x0006640000000c00 */
.L_x_123:
[----:B------:R-:W-:Y:S05]  /*7500*/  BSYNC B1 ;  /* 0x0000000000017941 */ /* 0x000fea0003800000 */
.L_x_122:
[----:B--2---:R-:W-:Y:S05]  /*7510*/  VIADD R0, R25, 0x10 ;  /* 0x0000001019007836 */ /* 0x004fea0000000000 */
[----:B------:R-:W-:Y:S04]  /*7520*/  SHF.R.U32.HI R0, RZ, 0x15, R0 ;  /* 0x00000015ff007819 */ /* 0x000fe80000011600 */
[----:B------:R-:W-:Y:S11]  /*7530*/  LOP3.LUT P0, RZ, R0, 0x3, R51, 0x48, !PT ;  /* 0x0000000300ff7812 */ /* 0x000ff60007804833 */
[----:B------:R-:W-:Y:S02]  /*7540*/  @!UPT UIADD3 URZ, UPT, UPT, URZ, URZ, URZ ;  /* 0x000000fffffff290 */ /* 0x000fe4000fffe0ff */
[----:B------:R-:W-:Y:S05]  /*7550*/  @!P0 BRA `(.L_x_127) ;  /* 0x0000000000408947 */ /* 0x000fea0003800000 */
[----:B------:R-:W2:Y:S01]  /*7560*/  LDCU.64 UR8, c[0x4][0x70] ;  /* 0x01000e00ff0877ac */ /* 0x000ea20008000a00 */
[----:B---3--:R-:W-:Y:S01]  /*7570*/  MOV R3, 0x0 ;  /* 0x0000000000037802 */ /* 0x008fe20000000f00 */
[----:B------:R-:W-:Y:S02]  /*7580*/  HFMA2 R12, -RZ, RZ, 0, 5.9604644775390625e-08 ;  /* 0x00000001ff0c7431 */ /* 0x000fe400000001ff */
[----:B-1----:R-:W-:Y:S02]  /*7590*/  IMAD.MOV.U32 R8, RZ, RZ, 0x192 ;  /* 0x00000192ff087424 */ /* 0x002fe400078e00ff */
[----:B------:R-:W-:Y:S01]  /*75a0*/  IMAD.MOV.U32 R13, RZ, RZ, RZ ;  /* 0x000000ffff0d7224 */ /* 0x000fe200078e00ff */
[----:B------:R-:W1:Y:S01]  /*75b0*/  LDCU.64 UR6, c[0x4][0x78] ;  /* 0x01000f00ff0677ac */ /* 0x000e620008000a00 */
[----:B------:R-:W3:Y:S01]  /*75c0*/  LDC.64 R2, c[0x4][R3] ;  /* 0x0100000003027b82 */ /* 0x000ee20000000a00 */
[----:B------:R-:W5:Y:S01]  /*75d0*/  LDCU.64 UR4, c[0x4][0x10] ;  /* 0x01000200ff0477ac */ /* 0x000f620008000a00 */
[----:B--2---:R-:W-:Y:S01]  /*75e0*/  MOV R5, UR9 ;  /* 0x0000000900057c02 */ /* 0x004fe20008000f00 */
[----:B------:R-:W-:Y:S01]  /*75f0*/  IMAD.U32 R4, RZ, RZ, UR8 ;  /* 0x00000008ff047e24 */ /* 0x000fe2000f8e00ff */
[----:B-1----:R-:W-:Y:S01]  /*7600*/  MOV R7, UR7 ;  /* 0x0000000700077c02 */ /* 0x002fe20008000f00 */
[----:B------:R-:W-:Y:S01]  /*7610*/  IMAD.U32 R6, RZ, RZ, UR6 ;  /* 0x00000006ff067e24 */ /* 0x000fe2000f8e00ff */
[----:B-----5:R-:W-:Y:S01]  /*7620*/  MOV R11, UR5 ;  /* 0x00000005000b7c02 */ /* 0x020fe20008000f00 */
[----:B------:R-:W-:Y:S02]  /*7630*/  IMAD.U32 R10, RZ, RZ, UR4 ;  /* 0x00000004ff0a7e24 */ /* 0x000fe4000f8e00ff */
[----:B------:R-:W-:Y:S07]  /*7640*/  LEPC R20, `(.L_x_127) ;  /* 0x000000001014794e */ /* 0x000fee0000000000 */
[----:B---34-:R-:W-:Y:S05]  /*7650*/  CALL.ABS.NOINC R2 ;  /* 0x0000000002007343 */ /* 0x018fea0003c00000 */
.L_x_127:
[----:B------:R-:W-:Y:S01]  /*7660*/  ISETP.NE.AND P6, PT, R62, RZ, PT ;  /* 0x000000ff3e00720c */ /* 0x000fe20003fc5270 */
[----:B------:R-:W-:Y:S05]  /*7670*/  WARPSYNC.ALL ;  /* 0x0000000000007948 */ /* 0x000fea0003800000 */
[----:B------:R-:W-:Y:S01]  /*7680*/  R2UR UR4, R25 ;  /* 0x00000000190472ca */ /* 0x000fe200000e0000 */
[----:B---34-:R-:W-:Y:S01]  /*7690*/  HADD2.F32 R3, -RZ, R28.H0_H0 ;  /* 0x2000001cff037230 */ /* 0x018fe20000004100 */
[----:B------:R-:W-:Y:S01]  /*76a0*/  ISETP.NE.AND P0, PT, R61, RZ, PT ;  /* 0x000000ff3d00720c */ /* 0x000fe20003f05270 */
[----:B------:R-:W-:Y:S01]  /*76b0*/  HADD2.F32 R20, -RZ, R30.H0_H0 ;  /* 0x2000001eff147230 */ /* 0x000fe20000004100 */
[----:B------:R-:W-:Y:S09]  /*76c0*/  BSSY.RECONVERGENT B0, `(.L_x_128) ;  /* 0x0000058000007945 */ /* 0x000ff20003800200 */
[----:B-1----:R-:W1:Y:S02]  /*76d0*/  LDTM.x16 R4, tmem[UR4+0x10] ;  /* 0x00001004000479ee */ /* 0x002e640008240000 */
[C---:B-1----:R-:W-:Y:S01]  /*76e0*/  FMUL R0, R24.reuse, R4 ;  /* 0x0000000418007220 */ /* 0x042fe20000400000 */
[----:B------:R-:W-:Y:S02]  /*76f0*/  HADD2.F32 R4, -RZ, R28.H1_H1 ;  /* 0x3000001cff047230 */ /* 0x000fe40000004100 */
[C---:B------:R-:W-:Y:S01]  /*7700*/  FMUL R2, R24.reuse, R5 ;  /* 0x0000000518027220 */ /* 0x040fe20000400000 */
[--C-:B------:R-:W-:Y:S02]  /*7710*/  HADD2.F32 R5, -RZ, R29.reuse.H0_H0 ;  /* 0x2000001dff057230 */ /* 0x100fe40000004100 */
[C---:B------:R-:W-:Y:S01]  /*7720*/  FFMA R0, R27.reuse, R3, R0 ;  /* 0x000000031b007223 */ /* 0x040fe20000000000 */
[C---:B------:R-:W-:Y:S01]  /*7730*/  FMUL R3, R24.reuse, R6 ;  /* 0x0000000618037220 */ /* 0x040fe20000400000 */
[----:B------:R-:W-:Y:S02]  /*7740*/  HADD2.F32 R6, -RZ, R29.H1_H1 ;  /* 0x3000001dff067230 */ /* 0x000fe40000004100 */
[C---:B------:R-:W-:Y:S01]  /*7750*/  FFMA R2, R27.reuse, R4, R2 ;  /* 0x000000041b027223 */ /* 0x040fe20000000002 */
[C---:B------:R-:W-:Y:S01]  /*7760*/  FMUL R7, R24.reuse, R7 ;  /* 0x0000000718077220 */ /* 0x040fe20000400000 */
[C---:B------:R-:W-:Y:S01]  /*7770*/  FFMA R3, R27.reuse, R5, R3 ;  /* 0x000000051b037223 */ /* 0x040fe20000000003 */
[C---:B------:R-:W-:Y:S01]  /*7780*/  FMUL R4, R24.reuse, R8 ;  /* 0x0000000818047220 */ /* 0x040fe20000400000 */
[----:B------:R-:W-:Y:S01]  /*7790*/  FMUL R5, R24, R9 ;  /* 0x0000000918057220 */ /* 0x000fe20000400000 */
[----:B------:R-:W-:Y:S01]  /*77a0*/  F2FP.F16.F32.PACK_AB R32, R2, R0 ;  /* 0x000000000220723e */ /* 0x000fe200000000ff */
[C---:B------:R-:W-:Y:S01]  /*77b0*/  FFMA R7, R27.reuse, R6, R7 ;  /* 0x000000061b077223 */ /* 0x040fe20000000007 */
[----:B------:R-:W-:Y:S02]  /*77c0*/  HADD2.F32 R0, -RZ, R30.H1_H1 ;  /* 0x3000001eff007230 */ /* 0x000fe40000004100 */
[----:B------:R-:W-:Y:S01]  /*77d0*/  FFMA R4, R27, R20, R4 ;  /* 0x000000141b047223 */ /* 0x000fe20000000004 */
[--C-:B------:R-:W-:Y:S02]  /*77e0*/  HADD2.F32 R2, -RZ, R31.reuse.H0_H0 ;  /* 0x2000001fff027230 */ /* 0x100fe40000004100 */
[C---:B------:R-:W-:Y:S01]  /*77f0*/  FMUL R6, R24.reuse, R10 ;  /* 0x0000000a18067220 */ /* 0x040fe20000400000 */
[----:B------:R-:W-:Y:S01]  /*7800*/  F2FP.F16.F32.PACK_AB R33, R7, R3 ;  /* 0x000000030721723e */ /* 0x000fe200000000ff */
[----:B------:R-:W-:Y:S02]  /*7810*/  HADD2.F32 R3, -RZ, R31.H1_H1 ;  /* 0x3000001fff037230 */ /* 0x000fe40000004100 */
[C---:B------:R-:W-:Y:S01]  /*7820*/  FFMA R5, R27.reuse, R0, R5 ;  /* 0x000000001b057223 */ /* 0x040fe20000000005 */
[C---:B------:R-:W-:Y:S01]  /*7830*/  FMUL R11, R24.reuse, R11 ;  /* 0x0000000b180b7220 */ /* 0x040fe20000400000 */
[--C-:B------:R-:W-:Y:S02]  /*7840*/  HADD2.F32 R7, -RZ, R36.reuse.H0_H0 ;  /* 0x20000024ff077230 */ /* 0x100fe40000004100 */
[C---:B------:R-:W-:Y:S01]  /*7850*/  FMUL R8, R24.reuse, R12 ;  /* 0x0000000c18087220 */ /* 0x040fe20000400000 */
[----:B------:R-:W-:Y:S02]  /*7860*/  HADD2.F32 R0, -RZ, R36.H1_H1 ;  /* 0x30000024ff007230 */ /* 0x000fe40000004100 */
[C---:B------:R-:W-:Y:S01]  /*7870*/  FMUL R9, R24.reuse, R13 ;  /* 0x0000000d18097220 */ /* 0x040fe20000400000 */
[C---:B------:R-:W-:Y:S01]  /*7880*/  FFMA R6, R27.reuse, R2, R6 ;  /* 0x000000021b067223 */ /* 0x040fe20000000006 */
[C---:B------:R-:W-:Y:S01]  /*7890*/  FFMA R11, R27.reuse, R3, R11 ;  /* 0x000000031b0b7223 */ /* 0x040fe2000000000b */
[C---:B------:R-:W-:Y:S01]  /*78a0*/  FFMA R8, R27.reuse, R7, R8 ;  /* 0x000000071b087223 */ /* 0x040fe20000000008 */
[C---:B------:R-:W-:Y:S01]  /*78b0*/  FFMA R9, R27.reuse, R0, R9 ;  /* 0x000000001b097223 */ /* 0x040fe20000000009 */
[--C-:B------:R-:W-:Y:S02]  /*78c0*/  HADD2.F32 R2, -RZ, R37.reuse.H0_H0 ;  /* 0x20000025ff027230 */ /* 0x100fe40000004100 */
[C---:B------:R-:W-:Y:S01]  /*78d0*/  FMUL R10, R24.reuse, R14 ;  /* 0x0000000e180a7220 */ /* 0x040fe20000400000 */
[----:B------:R-:W-:Y:S02]  /*78e0*/  HADD2.F32 R0, -RZ, R37.H1_H1 ;  /* 0x30000025ff007230 */ /* 0x000fe40000004100 */
[C---:B------:R-:W-:Y:S01]  /*78f0*/  FMUL R15, R24.reuse, R15 ;  /* 0x0000000f180f7220 */ /* 0x040fe20000400000 */
[C---:B------:R-:W-:Y:S01]  /*7900*/  FMUL R12, R24.reuse, R16 ;  /* 0x00000010180c7220 */ /* 0x040fe20000400000 */
[C---:B------:R-:W-:Y:S01]  /*7910*/  FFMA R10, R27.reuse, R2, R10 ;  /* 0x000000021b0a7223 */ /* 0x040fe2000000000a */
[--C-:B------:R-:W-:Y:S02]  /*7920*/  HADD2.F32 R2, -RZ, R38.reuse.H0_H0 ;  /* 0x20000026ff027230 */ /* 0x100fe40000004100 */
[----:B------:R-:W-:Y:S01]  /*7930*/  FFMA R15, R27, R0, R15 ;  /* 0x000000001b0f7223 */ /* 0x000fe2000000000f */
[----:B------:R-:W-:Y:S01]  /*7940*/  HADD2.F32 R0, -RZ, R38.H1_H1 ;  /* 0x30000026ff007230 */ /* 0x000fe20000004100 */
[----:B------:R-:W-:Y:S01]  /*7950*/  F2FP.F16.F32.PACK_AB R34, R5, R4 ;  /* 0x000000040522723e */ /* 0x000fe200000000ff */
        /* <DEDUP_REMOVED lines=14> */
[----:B------:R-:W-:Y:S02]  /*7a40*/  F2FP.F16.F32.PACK_AB R11, R19, R14 ;  /* 0x0000000e130b723e */ /* 0x000fe400000000ff */
[----:B------:R-:W-:Y:S02]  /*7a50*/  MOV R2, UR46 ;  /* 0x0000002e00027c02 */ /* 0x000fe40008000f00 */
[----:B------:R-:W-:Y:S01]  /*7a60*/  MOV R0, UR47 ;  /* 0x0000002f00007c02 */ /* 0x000fe20008000f00 */
[----:B------:R1:W-:Y:S01]  /*7a70*/  STS.128 [R63+0x1200], R8 ;  /* 0x001200083f007388 */ /* 0x0003e20000000c00 */
[----:B------:R-:W-:Y:S02]  /*7a80*/  @P6 LEA R2, R2, UR43, 0x3 ;  /* 0x0000002b02026c11 */ /* 0x000fe4000f8e18ff */
[----:B------:R-:W-:Y:S02]  /*7a90*/  @P6 SHF.L.U32 R3, R60, 0x1f, RZ ;  /* 0x0000001f3c036819 */ /* 0x000fe400000006ff */
[----:B------:R-:W-:Y:S01]  /*7aa0*/  @P6 IADD3 R2, PT, PT, R2, 0x90, RZ ;  /* 0x0000009002026810 */ /* 0x000fe20007ffe0ff */
[----:B------:R-:W-:Y:S01]  /*7ab0*/  @!PT LDS RZ, [RZ] ;  /* 0x00000000fffff984 */ /* 0x000fe20000000800 */
[----:B------:R-:W-:Y:S01]  /*7ac0*/  @!PT LDS RZ, [RZ] ;  /* 0x00000000fffff984 */ /* 0x000fe20000000800 */
[----:B------:R-:W-:Y:S01]  /*7ad0*/  @!PT LDS RZ, [RZ] ;  /* 0x00000000fffff984 */ /* 0x000fe20000000800 */
[----:B------:R-:W-:Y:S01]  /*7ae0*/  @!PT LDS RZ, [RZ] ;  /* 0x00000000fffff984 */ /* 0x000fe20000000800 */
[----:B------:R2:W-:Y:S06]  /*7af0*/  MEMBAR.ALL.CTA ;  /* 0x0000000000007992 */ /* 0x0005ec0000008000 */
[----:B--2---:R-:W2:Y:S01]  /*7b00*/  FENCE.VIEW.ASYNC.S ;  /* 0x00000000000073c6 */ /* 0x004ea20000000000 */
[----:B------:R-:W-:Y:S02]  /*7b10*/  @P6 PRMT R0, R0, 0x654, R2 ;  /* 0x0000065400006816 */ /* 0x000fe40000000002 */
[----:B------:R-:W-:Y:S01]  /*7b20*/  LEA R2, R26, UR43, 0x3 ;  /* 0x0000002b1a027c11 */ /* 0x000fe2000f8e18ff */
[----:B--2---:R-:W-:Y:S06]  /*7b30*/  BAR.SYNC.DEFER_BLOCKING 0x1, 0x80 ;  /* 0x0042000000007b1d */ /* 0x004fec0000010000 */
[----:B------:R-:W-:Y:S05]  /*7b40*/  @P0 BRA `(.L_x_129) ;  /* 0x00000000003c0947 */ /* 0x000fea0003800000 */
[----:B------:R-:W2:Y:S01]  /*7b50*/  LDCU.64 UR6, c[0x0][0x348] ;  /* 0x00006900ff0677ac */ /* 0x000ea20008000a00 */
[----:B------:R-:W-:Y:S02]  /*7b60*/  UIADD3 UR13, UPT, UPT, UR49, 0x10, URZ ;  /* 0x00000010310d7890 */ /* 0x000fe4000fffe0ff */
[----:B------:R-:W-:Y:S01]  /*7b70*/  UIADD3 UR12, UPT, UPT, UR43, 0x1200, URZ ;  /* 0x000012002b0c7890 */ /* 0x000fe2000fffe0ff */
[----:B------:R-:W-:Y:S01]  /*7b80*/  UMOV UR14, UR50 ;  /* 0x00000032000e7c82 */ /* 0x000fe20008000000 */
[----:B------:R-:W-:Y:S01]  /*7b90*/  UMOV UR15, UR36 ;  /* 0x00000024000f7c82 */ /* 0x000fe20008000000 */
[----:B------:R-:W-:Y:S02]  /*7ba0*/  UIADD3 UR9, UPT, UPT, UR49, 0x50, URZ ;  /* 0x0000005031097890 */ /* 0x000fe4000fffe0ff */
[----:B------:R-:W-:Y:S01]  /*7bb0*/  UIADD3 UR8, UPT, UPT, UR43, 0x1a00, URZ ;  /* 0x00001a002b087890 */ /* 0x000fe2000fffe0ff */
[----:B------:R-:W-:Y:S01]  /*7bc0*/  UMOV UR10, UR50 ;  /* 0x00000032000a7c82 */ /* 0x000fe20008000000 */
[----:B------:R-:W-:Y:S01]  /*7bd0*/  UMOV UR11, UR36 ;  /* 0x00000024000b7c82 */ /* 0x000fe20008000000 */
[----:B--2---:R-:W-:Y:S04]  /*7be0*/  UIADD3 UR4, UP0, UPT, UR6, 0x680, URZ ;  /* 0x0000068006047890 */ /* 0x004fe8000ff1e0ff */
[----:B------:R-:W-:Y:S09]  /*7bf0*/  UIADD3.X UR5, UPT, UPT, URZ, UR7, URZ, UP0, !UPT ;  /* 0x00000007ff057290 */ /* 0x000ff200087fe4ff */
[----:B------:R2:W-:Y:S01]  /*7c00*/  UTMASTG.3D [UR12], [UR4] ;  /* 0x0000000c040073b5 */ /* 0x0005e20008010000 */
[----:B------:R2:W-:Y:S01]  /*7c10*/  UTMASTG.3D [UR8], [UR4] ;  /* 0x00000008040073b5 */ /* 0x0005e20008010000 */
[----:B------:R0:W-:Y:S01]  /*7c20*/  UTMACMDFLUSH ;  /* 0x00000000000079b7 */ /* 0x0001e20000000000 */
[----:B--2---:R-:W-:Y:S04]  /*7c30*/  DEPBAR.LE SB0, 0x1 ;  /* 0x000080400000791a */ /* 0x004fe80000000000 */
.L_x_129:
[----:B------:R-:W-:Y:S05]  /*7c40*/  BSYNC.RECONVERGENT B0 ;  /* 0x0000000000007941 */ /* 0x000fea0003800200 */
.L_x_128:
[----:B------:R-:W-:Y:S01]  /*7c50*/  BAR.SYNC.DEFER_BLOCKING 0x1, 0x80 ;  /* 0x0042000000007b1d */ /* 0x000fe20000010000 */
[----:B------:R-:W-:Y:S04]  /*7c60*/  UIADD3 UR4, UPT, UPT, UR46, 0x1, URZ ;  /* 0x000000012e047890 */ /* 0x000fe8000fffe0ff */
[----:B------:R-:W-:Y:S04]  /*7c70*/  UISETP.NE.AND UP0, UPT, UR4, 0x4, UPT ;  /* 0x000000040400788c */ /* 0x000fe8000bf05270 */
[----:B------:R-:W-:Y:S01]  /*7c80*/  USEL UR44, UR4, URZ, UP0 ;  /* 0x000000ff042c7287 */ /* 0x000fe20008000000 */
[----:B------:R2:W-:Y:S01]  /*7c90*/  @P6 SYNCS.ARRIVE.TRANS64.RED.A1T0 RZ, [R0+URZ], RZ ;  /* 0x000000ff00ff69a7 */ /* 0x0005e200081004ff */
[----:B------:R-:W-:Y:S01]  /*7ca0*/  BSSY B1, `(.L_x_130) ;  /* 0x0000013000017945 */ /* 0x000fe20003800000 */
[----:B------:R-:W3:Y:S02]  /*7cb0*/  @P6 SYNCS.PHASECHK.TRANS64.TRYWAIT P0, [R2+URZ+0x70], R3 ;  /* 0x00007003020065a7 */ /* 0x000ee400080011ff */
[----:B---3--:R-:W-:Y:S01]  /*7cc0*/  @P6 SEL R64, RZ, 0x1, !P0 ;  /* 0x00000001ff406807 */ /* 0x008fe20004000000 */
[----:B--2---:R-:W-:Y:S06]  /*7cd0*/  @!P6 BRA `(.L_x_131) ;  /* 0x00000000003ce947 */ /* 0x004fec0003800000 */
[----:B------:R-:W-:Y:S01]  /*7ce0*/  ISETP.NE.AND P1, PT, R65, RZ, PT ;  /* 0x000000ff4100720c */ /* 0x000fe20003f25270 */
[----:B------:R-:W-:Y:S01]  /*7cf0*/  BSSY B0, `(.L_x_132) ;  /* 0x0000009000007945 */ /* 0x000fe20003800000 */
[----:B------:R-:W-:Y:S11]  /*7d00*/  ISETP.NE.AND P0, PT, R64, RZ, PT ;  /* 0x000000ff4000720c */ /* 0x000ff60003f05270 */
[----:B------:R-:W-:Y:S05]  /*7d10*/  @P1 IMAD R3, R26, 0x1000, R57 ;  /* 0x000010001a031824 */ /* 0x000fea00078e0239 */
[----:B------:R-:W-:Y:S05]  /*7d20*/  @P1 IADD3 R0, PT, PT, R3, UR43, RZ ;  /* 0x0000002b03001c10 */ /* 0x000fea000fffe0ff */
[----:B------:R-:W-:Y:S01]  /*7d30*/  @P1 IMAD.IADD R0, R66, 0x1, R0 ;  /* 0x0000000142001824 */ /* 0x000fe200078e0200 */
[----:B------:R-:W-:Y:S06]  /*7d40*/  @P0 BRA `(.L_x_133) ;  /* 0x00000000000c0947 */ /* 0x000fec0003800000 */
[----:B------:R-:W-:Y:S04]  /*7d50*/  SHF.L.U32 R4, R60, 0x1f, RZ ;  /* 0x0000001f3c047819 */ /* 0x000fe800000006ff */
[----:B------:R-:W2:Y:S02]  /*7d60*/  SYNCS.PHASECHK.TRANS64.TRYWAIT P0, [R2+URZ+0x70], R4 ;  /* 0x00007004020075a7 */ /* 0x000ea400080011ff */
[----:B--2---:R-:W-:Y:S05]  /*7d70*/  @!P0 BRA `(.L_x_134) ;  /* 0x00000020004c8947 */ /* 0x004fea0003800000 */
.L_x_133:
[----:B------:R-:W-:Y:S05]  /*7d80*/  BSYNC B0 ;  /* 0x0000000000007941 */ /* 0x000fea0003800000 */
.L_x_132:
[----:B------:R-:W-:Y:S02]  /*7d90*/  ISETP.NE.AND P0, PT, R65, RZ, PT ;  /* 0x000000ff4100720c */ /* 0x000fe40003f05270 */
[----:B------:R-:W-:Y:S11]  /*7da0*/  IADD3 R26, PT, PT, R26, 0x1, RZ ;  /* 0x000000011a1a7810 */ /* 0x000ff60007ffe0ff */
[----:B------:R3:W4:Y:S04]  /*7db0*/  @P0 LDS.128 R28, [R3+UR43+0x200] ;  /* 0x0002002b031c0984 */ /* 0x0007280008000c00 */
[----:B------:R3:W1:Y:S02]  /*7dc0*/  @P0 LDS.128 R36, [R0+0x200] ;  /* 0x0002000000240984 */ /* 0x0006640000000c00 */
.L_x_131:
[----:B------:R-:W-:Y:S05]  /*7dd0*/  BSYNC B1 ;  /* 0x0000000000017941 */ /* 0x000fea0003800000 */
.L_x_130:
[----:B---3--:R-:W-:Y:S05]  /*7de0*/  VIADD R0, R25, 0x20 ;  /* 0x0000002019007836 */ /* 0x008fea0000000000 */
[----:B------:R-:W-:Y:S04]  /*7df0*/  SHF.R.U32.HI R0, RZ, 0x15, R0 ;  /* 0x00000015ff007819 */ /* 0x000fe80000011600 */
[----:B------:R-:W-:Y:S11]  /*7e00*/  LOP3.LUT P0, RZ, R0, 0x3, R51, 0x48, !PT ;  /* 0x0000000300ff7812 */ /* 0x000ff60007804833 */
[----:B------:R-:W-:Y:S02]  /*7e10*/  @!UPT UIADD3 URZ, UPT, UPT, URZ, URZ, URZ ;  /* 0x000000fffffff290 */ /* 0x000fe4000fffe0ff */
[----:B------:R-:W-:Y:S05]  /*7e20*/  @!P0 BRA `(.L_x_135) ;  /* 0x0000000000408947 */ /* 0x000fea0003800000 */
[----:B------:R-:W3:Y:S01]  /*7e30*/  LDCU.64 UR8, c[0x4][0x70] ;  /* 0x01000e00ff0877ac */ /* 0x000ee20008000a00 */
[----:B------:R-:W-:Y:S01]  /*7e40*/  MOV R3, 0x0 ;  /* 0x0000000000037802 */ /* 0x000fe20000000f00 */
[----:B------:R-:W-:Y:S02]  /*7e50*/  HFMA2 R12, -RZ, RZ, 0, 5.9604644775390625e-08 ;  /* 0x00000001ff0c7431 */ /* 0x000fe400000001ff */
[----:B-1----:R-:W-:Y:S02]  /*7e60*/  IMAD.MOV.U32 R8, RZ, RZ, 0x192 ;  /* 0x00000192ff087424 */ /* 0x002fe400078e00ff */
[----:B------:R-:W-:Y:S01]  /*7e70*/  IMAD.MOV.U32 R13, RZ, RZ, RZ ;  /* 0x000000ffff0d7224 */ /* 0x000fe200078e00ff */
[----:B------:R-:W1:Y:S01]  /*7e80*/  LDCU.64 UR6, c[0x4][0x78] ;  /* 0x01000f00ff0677ac */ /* 0x000e620008000a00 */
[----:B--2---:R-:W2:Y:S01]  /*7e90*/  LDC.64 R2, c[0x4][R3] ;  /* 0x0100000003027b82 */ /* 0x004ea20000000a00 */
[----:B------:R-:W5:Y:S01]  /*7ea0*/  LDCU.64 UR4, c[0x4][0x10] ;  /* 0x01000200ff0477ac */ /* 0x000f620008000a00 */
[----:B---3--:R-:W-:Y:S01]  /*7eb0*/  MOV R5, UR9 ;  /* 0x0000000900057c02 */ /* 0x008fe20008000f00 */
[----:B------:R-:W-:Y:S01]  /*7ec0*/  IMAD.U32 R4, RZ, RZ, UR8 ;  /* 0x00000008ff047e24 */ /* 0x000fe2000f8e00ff */
[----:B-1----:R-:W-:Y:S01]  /*7ed0*/  MOV R7, UR7 ;  /* 0x0000000700077c02 */ /* 0x002fe20008000f00 */
[----:B------:R-:W-:Y:S01]  /*7ee0*/  IMAD.U32 R6, RZ, RZ, UR6 ;  /* 0x00000006ff067e24 */ /* 0x000fe2000f8e00ff */
[----:B-----5:R-:W-:Y:S01]  /*7ef0*/  MOV R11, UR5 ;  /* 0x00000005000b7c02 */ /* 0x020fe20008000f00 */
[----:B------:R-:W-:Y:S02]  /*7f00*/  IMAD.U32 R10, RZ, RZ, UR4 ;  /* 0x00000004ff0a7e24 */ /* 0x000fe4000f8e00ff */
[----:B------:R-:W-:Y:S07]  /*7f10*/  LEPC R20, `(.L_x_135) ;  /* 0x000000001014794e */ /* 0x000fee0000000000 */
[----:B--2-4-:R-:W-:Y:S05]  /*7f20*/  CALL.ABS.NOINC R2 ;  /* 0x0000000002007343 */ /* 0x014fea0003c00000 */
.L_x_135:
[----:B------:R-:W-:Y:S01]  /*7f30*/  ISETP.NE.AND P6, PT, R62, RZ, PT ;  /* 0x000000ff3e00720c */ /* 0x000fe20003fc5270 */
[----:B------:R-:W-:Y:S05]  /*7f40*/  WARPSYNC.ALL ;  /* 0x0000000000007948 */ /* 0x000fea0003800000 */
[----:B------:R-:W-:Y:S01]  /*7f50*/  R2UR UR4, R25 ;  /* 0x00000000190472ca */ /* 0x000fe200000e0000 */
[----:B----4-:R-:W-:Y:S01]  /*7f60*/  HADD2.F32 R3, -RZ, R28.H0_H0 ;  /* 0x2000001cff037230 */ /* 0x010fe20000004100 */
[----:B------:R-:W-:Y:S01]  /*7f70*/  ISETP.NE.AND P0, PT, R61, RZ, PT ;  /* 0x000000ff3d00720c */ /* 0x000fe20003f05270 */
[----:B------:R-:W-:Y:S01]  /*7f80*/  HADD2.F32 R20, -RZ, R30.H0_H0 ;  /* 0x2000001eff147230 */ /* 0x000fe20000004100 */
[----:B------:R-:W-:Y:S09]  /*7f90*/  BSSY.RECONVERGENT B0, `(.L_x_136) ;  /* 0x0000058000007945 */ /* 0x000ff20003800200 */
[----:B-12---:R-:W1:Y:S02]  /*7fa0*/  LDTM.x16 R4, tmem[UR4+0x20] ;  /* 0x00002004000479ee */ /* 0x006e640008240000 */
        /* <DEDUP_REMOVED lines=59> */
[----:B------:R-:W-:Y:S02]  /*8360*/  LEA R3, R26, UR43, 0x3 ;  /* 0x0000002b1a037c11 */ /* 0x000fe4000f8e18ff */
        /* <DEDUP_REMOVED lines=8> */
[----:B------:R-:W-:Y:S01]  /*83f0*/  @P6 SHF.L.U32 R2, R60, 0x1f, RZ ;  /* 0x0000001f3c026819 */ /* 0x000fe200000006ff */
        /* <DEDUP_REMOVED lines=17> */
.L_x_137:
[----:B------:R-:W-:Y:S05]  /*8510*/  BSYNC.RECONVERGENT B0 ;  /* 0x0000000000007941 */ /* 0x000fea0003800200 */
.L_x_136:
        /* <DEDUP_REMOVED lines=19> */
.L_x_141:
[----:B------:R-:W-:Y:S05]  /*8650*/  BSYNC B0 ;  /* 0x0000000000007941 */ /* 0x000fea0003800000 */
.L_x_140:
[----:B------:R-:W-:Y:S11]  /*8660*/  ISETP.NE.AND P0, PT, R65, RZ, PT ;  /* 0x000000ff4100720c */ /* 0x000ff60003f05270 */
[----:B------:R-:W-:Y:S02]  /*8670*/  @!UPT UIADD3 URZ, UPT, UPT, URZ, URZ, URZ ;  /* 0x000000fffffff290 */ /* 0x000fe4000fffe0ff */
[----:B------:R3:W4:Y:S04]  /*8680*/  @P0 LDS.128 R28, [R26+UR43+0x200] ;  /* 0x0002002b1a1c0984 */ /* 0x0007280008000c00 */
[----:B------:R3:W1:Y:S02]  /*8690*/  @P0 LDS.128 R36, [R66+0x200] ;  /* 0x0002000042240984 */ /* 0x0006640000000c00 */
.L_x_139:
[----:B------:R-:W-:Y:S05]  /*86a0*/  BSYNC B1 ;  /* 0x0000000000017941 */ /* 0x000fea0003800000 */
.L_x_138:
[----:B--2---:R-:W-:Y:S05]  /*86b0*/  VIADD R0, R25, 0x30 ;  /* 0x0000003019007836 */ /* 0x004fea0000000000 */
[----:B------:R-:W-:Y:S04]  /*86c0*/  SHF.R.U32.HI R0, RZ, 0x15, R0 ;  /* 0x00000015ff007819 */ /* 0x000fe80000011600 */
[----:B------:R-:W-:Y:S11]  /*86d0*/  LOP3.LUT P0, RZ, R0, 0x3, R51, 0x48, !PT ;  /* 0x0000000300ff7812 */ /* 0x000ff60007804833 */
[----:B------:R-:W-:Y:S02]  /*86e0*/  @!UPT UIADD3 URZ, UPT, UPT, URZ, URZ, URZ ;  /* 0x000000fffffff290 */ /* 0x000fe4000fffe0ff */
[----:B------:R-:W-:Y:S05]  /*86f0*/  @!P0 BRA `(.L_x_143) ;  /* 0x0000000000408947 */ /* 0x000fea0003800000 */
[----:B------:R-:W2:Y:S01]  /*8700*/  LDCU.64 UR8, c[0x4][0x70] ;  /* 0x01000e00ff0877ac */ /* 0x000ea20008000a00 */
[----:B------:R-:W-:Y:S01]  /*8710*/  MOV R3, 0x0 ;  /* 0x0000000000037802 */ /* 0x000fe20000000f00 */
        /* <DEDUP_REMOVED lines=14> */
.L_x_143:
[----:B------:R-:W-:Y:S01]  /*8800*/  ISETP.NE.AND P0, PT, R61, RZ, PT ;  /* 0x000000ff3d00720c */ /* 0x000fe20003f05270 */
[----:B------:R-:W-:Y:S05]  /*8810*/  WARPSYNC.ALL ;  /* 0x0000000000007948 */ /* 0x000fea0003800000 */
[----:B------:R-:W-:Y:S01]  /*8820*/  R2UR UR4, R25 ;  /* 0x00000000190472ca */ /* 0x000fe200000e0000 */
[--C-:B----4-:R-:W-:Y:S01]  /*8830*/  HADD2.F32 R20, -RZ, R28.reuse.H0_H0 ;  /* 0x2000001cff147230 */ /* 0x110fe20000004100 */
[----:B------:R-:W-:Y:S01]  /*8840*/  IADD3 R54, PT, PT, R54, 0x100, RZ ;  /* 0x0000010036367810 */ /* 0x000fe20007ffe0ff */
[----:B------:R-:W-:Y:S01]  /*8850*/  HADD2.F32 R21, -RZ, R28.H1_H1 ;  /* 0x3000001cff157230 */ /* 0x000fe20000004100 */
[----:B------:R-:W-:Y:S01]  /*8860*/  BSSY.RECONVERGENT B0, `(.L_x_144) ;  /* 0x0000054000007945 */ /* 0x000fe20003800200 */
[--C-:B------:R-:W-:Y:S01]  /*8870*/  HADD2.F32 R25, -RZ, R29.reuse.H0_H0 ;  /* 0x2000001dff197230 */ /* 0x100fe20000004100 */
[----:B------:R-:W-:Y:S01]  /*8880*/  LOP3.LUT R54, R54, 0xfefffff8, RZ, 0xc0, !PT ;  /* 0xfefffff836367812 */ /* 0x000fe200078ec0ff */
[----:B---3--:R-:W-:Y:S02]  /*8890*/  HADD2.F32 R26, -RZ, R29.H1_H1 ;  /* 0x3000001dff1a7230 */ /* 0x008fe40000004100 */
[--C-:B------:R-:W-:Y:S02]  /*88a0*/  HADD2.F32 R28, -RZ, R30.reuse.H0_H0 ;  /* 0x2000001eff1c7230 */ /* 0x100fe40000004100 */
[----:B------:R-:W-:Y:S02]  /*88b0*/  HADD2.F32 R29, -RZ, R30.H1_H1 ;  /* 0x3000001eff1d7230 */ /* 0x000fe40000004100 */
[----:B-1----:R-:W1:Y:S01]  /*88c0*/  LDTM.x16 R4, tmem[UR4+0x30] ;  /* 0x00003004000479ee */ /* 0x002e620008240000 */
[----:B------:R-:W-:Y:S01]  /*88d0*/  NOP ;  /* 0x0000000000007918 */ /* 0x000fe20000000000 */
[----:B-1----:R1:W-:Y:S01]  /*88e0*/  SYNCS.ARRIVE.TRANS64.RED.A1T0 RZ, [R54+URZ], RZ ;  /* 0x000000ff36ff79a7 */ /* 0x0023e200081004ff */
[--C-:B------:R-:W-:Y:S02]  /*88f0*/  HADD2.F32 R30, -RZ, R31.reuse.H0_H0 ;  /* 0x2000001fff1e7230 */ /* 0x100fe40000004100 */
[----:B------:R-:W-:Y:S02]  /*8900*/  HADD2.F32 R31, -RZ, R31.H1_H1 ;  /* 0x3000001fff1f7230 */ /* 0x000fe40000004100 */
        /* <DEDUP_REMOVED lines=8> */
[C---:B------:R-:W-:Y:S01]  /*8990*/  FMUL R4, R24.reuse, R4 ;  /* 0x0000000418047220 */ /* 0x040fe20000400000 */
[C---:B------:R-:W-:Y:S01]  /*89a0*/  FMUL R5, R24.reuse, R5 ;  /* 0x0000000518057220 */ /* 0x040fe20000400000 */
[C---:B------:R-:W-:Y:S01]  /*89b0*/  FMUL R6, R24.reuse, R6 ;  /* 0x0000000618067220 */ /* 0x040fe20000400000 */
[C---:B------:R-:W-:Y:S01]  /*89c0*/  FMUL R7, R24.reuse, R7 ;  /* 0x0000000718077220 */ /* 0x040fe20000400000 */
[C---:B------:R-:W-:Y:S01]  /*89d0*/  FFMA R4, R27.reuse, R20, R4 ;  /* 0x000000141b047223 */ /* 0x040fe20000000004 */
        /* <DEDUP_REMOVED lines=15> */
[C---:B------:R-:W-:Y:S01]  /*8ad0*/  FMUL R12, R24.reuse, R16 ;  /* 0x00000010180c7220 */ /* 0x040fe20000400000 */
[C---:B------:R-:W-:Y:S01]  /*8ae0*/  FFMA R0, R27.reuse, R32, R0 ;  /* 0x000000201b007223 */ /* 0x040fe20000000000 */
[C---:B------:R-:W-:Y:S01]  /*8af0*/  FMUL R13, R24.reuse, R17 ;  /* 0x00000011180d7220 */ /* 0x040fe20000400000 */
[----:B------:R-:W-:Y:S01]  /*8b00*/  FFMA R2, R27, R33, R2 ;  /* 0x000000211b027223 */ /* 0x000fe20000000002 */
[----:B------:R-:W-:Y:S01]  /*8b10*/  F2FP.F16.F32.PACK_AB R4, R5, R4 ;  /* 0x000000040504723e */ /* 0x000fe200000000ff */
[C---:B------:R-:W-:Y:S01]  /*8b20*/  FMUL R14, R24.reuse, R18 ;  /* 0x00000012180e7220 */ /* 0x040fe20000400000 */
[----:B------:R-:W-:Y:S01]  /*8b30*/  FFMA R3, R27, R34, R3 ;  /* 0x000000221b037223 */ /* 0x000fe20000000003 */
[----:B------:R-:W-:Y:S01]  /*8b40*/  F2FP.F16.F32.PACK_AB R5, R7, R6 ;  /* 0x000000060705723e */ /* 0x000fe200000000ff */
[----:B------:R-:W-:Y:S01]  /*8b50*/  FFMA R15, R27, R35, R15 ;  /* 0x000000231b0f7223 */ /* 0x000fe2000000000f */
[----:B------:R-:W-:Y:S01]  /*8b60*/  FMUL R19, R24, R19 ;  /* 0x0000001318137220 */ /* 0x000fe20000400000 */
[----:B------:R-:W-:Y:S01]  /*8b70*/  F2FP.F16.F32.PACK_AB R6, R9, R8 ;  /* 0x000000080906723e */ /* 0x000fe200000000ff */
[----:B------:R-:W-:Y:S01]  /*8b80*/  FFMA R12, R27, R36, R12 ;  /* 0x000000241b0c7223 */ /* 0x000fe2000000000c */
[----:B------:R-:W-:Y:S01]  /*8b90*/  F2FP.F16.F32.PACK_AB R7, R11, R10 ;  /* 0x0000000a0b07723e */ /* 0x000fe200000000ff */
[C---:B------:R-:W-:Y:S01]  /*8ba0*/  FFMA R13, R27.reuse, R37, R13 ;  /* 0x000000251b0d7223 */ /* 0x040fe2000000000d */
[C---:B------:R-:W-:Y:S01]  /*8bb0*/  FFMA R14, R27.reuse, R38, R14 ;  /* 0x000000261b0e7223 */ /* 0x040fe2000000000e */
[----:B------:R-:W-:Y:S01]  /*8bc0*/  FFMA R19, R27, R39, R19 ;  /* 0x000000271b137223 */ /* 0x000fe20000000013 */
[----:B------:R-:W-:Y:S01]  /*8bd0*/  F2FP.F16.F32.PACK_AB R16, R2, R0 ;  /* 0x000000000210723e */ /* 0x000fe200000000ff */
[----:B------:R1:W-:Y:S01]  /*8be0*/  STS.128 [R57+UR43+0x3200], R4 ;  /* 0x0032000439007988 */ /* 0x0003e20008000c2b */
        /* <DEDUP_REMOVED lines=27> */
.L_x_145:
[----:B------:R-:W-:Y:S05]  /*8da0*/  BSYNC.RECONVERGENT B0 ;  /* 0x0000000000007941 */ /* 0x000fea0003800200 */
.L_x_144:
[----:B------:R-:W-:Y:S01]  /*8db0*/  BAR.SYNC.DEFER_BLOCKING 0x1, 0x80 ;  /* 0x0042000000007b1d */ /* 0x000fe20000010000 */
[----:B------:R-:W-:Y:S01]  /*8dc0*/  UISETP.NE.AND UP0, UPT, UR52, -0x4, UPT ;  /* 0xfffffffc3400788c */ /* 0x000fe2000bf05270 */
[----:B------:R-:W-:Y:S08]  /*8dd0*/  IADD3 R22, PT, PT, R22, 0x1, RZ ;  /* 0x0000000116167810 */ /* 0x000ff00007ffe0ff */
[----:B------:R-:W-:Y:S05]  /*8de0*/  BRA.U !UP0, `(.L_x_146) ;  /* 0x0000000108287547 */ /* 0x000fea000b800000 */
[----:B------:R-:W-:Y:S01]  /*8df0*/  ISETP.NE.AND P0, PT, R62, RZ, PT ;  /* 0x000000ff3e00720c */ /* 0x000fe20003f05270 */
[----:B------:R-:W-:Y:S01]  /*8e00*/  IMAD.U32 R2, RZ, RZ, UR46 ;  /* 0x0000002eff027e24 */ /* 0x000fe2000f8e00ff */
[----:B------:R-:W-:Y:S01]  /*8e10*/  UIADD3 UR4, UPT, UPT, UR46, 0x1, URZ ;  /* 0x000000012e047890 */ /* 0x000fe2000fffe0ff */
[----:B------:R-:W-:Y:S03]  /*8e20*/  IMAD.U32 R0, RZ, RZ, UR47 ;  /* 0x0000002fff007e24 */ /* 0x000fe6000f8e00ff */
[----:B------:R-:W-:Y:S04]  /*8e30*/  UISETP.NE.AND UP0, UPT, UR4, 0x4, UPT ;  /* 0x000000040400788c */ /* 0x000fe8000bf05270 */
[----:B------:R-:W-:Y:S03]  /*8e40*/  USEL UR46, UR4, URZ, UP0 ;  /* 0x000000ff042e7287 */ /* 0x000fe60008000000 */
[----:B------:R-:W-:Y:S05]  /*8e50*/  @P0 LEA R2, R2, UR43, 0x3 ;  /* 0x0000002b02020c11 */ /* 0x000fea000f8e18ff */
[----:B------:R-:W-:Y:S05]  /*8e60*/  @P0 VIADD R2, R2, 0x90 ;  /* 0x0000009002020836 */ /* 0x000fea0000000000 */
[----:B------:R-:W-:Y:S04]  /*8e70*/  @P0 PRMT R0, R0, 0x654, R2 ;  /* 0x0000065400000816 */ /* 0x000fe80000000002 */
[----:B------:R2:W-:Y:S03]  /*8e80*/  @P0 SYNCS.ARRIVE.TRANS64.RED.A1T0 RZ, [R0+URZ], RZ ;  /* 0x000000ff00ff09a7 */ /* 0x0005e600081004ff */
.L_x_146:
[----:B------:R-:W-:Y:S01]  /*8e90*/  R2UR UR4, R52 ;  /* 0x00000000340472ca */ /* 0x000fe200000e0000 */
[----:B------:R-:W-:Y:S01]  /*8ea0*/  UISETP.NE.AND UP0, UPT, UR62, URZ, UPT ;  /* 0x000000ff3e00728c */ /* 0x000fe2000bf05270 */
[----:B------:R-:W-:Y:S01]  /*8eb0*/  ISETP.NE.AND P0, PT, R56, 0x2, PT ;  /* 0x000000023800780c */ /* 0x000fe20003f05270 */
[----:B------:R-:W-:Y:S01]  /*8ec0*/  UIADD3 UR28, UPT, UPT, UR38, UR63, URZ ;  /* 0x0000003f261c7290 */ /* 0x000fe2000fffe0ff */
[----:B------:R-:W-:Y:S01]  /*8ed0*/  ISETP.NE.AND P1, PT, R22, 0x4, PT ;  /* 0x000000041600780c */ /* 0x000fe20003f25270 */
[----:B------:R-:W-:Y:S01]  /*8ee0*/  UIADD3 UR52, UPT, UPT, UR52, 0x4, URZ ;  /* 0x0000000434347890 */ /* 0x000fe2000fffe0ff */
[----:B------:R-:W-:Y:S01]  /*8ef0*/  SEL R2, RZ, 0x1, P0 ;  /* 0x00000001ff027807 */ /* 0x000fe20000000000 */
[----:B------:R-:W-:Y:S01]  /*8f00*/  UMOV UR36, UR61 ;  /* 0x0000003d00247c82 */ /* 0x000fe20008000000 */
[----:B--2---:R-:W-:Y:S02]  /*8f10*/  SEL R0, RZ, 0x1, P1 ;  /* 0x00000001ff007807 */ /* 0x004fe40000800000 */
[----:B------:R-:W-:Y:S02]  /*8f20*/  LOP3.LUT R58, R58, R2, RZ, 0x3c, !PT ;  /* 0x000000023a3a7212 */ /* 0x000fe400078e3cff */
[----:B------:R-:W-:Y:S01]  /*8f30*/  LOP3.LUT R59, R59, R0, RZ, 0x3c, !PT ;  /* 0x000000003b3b7212 */ /* 0x000fe200078e3cff */
[----:B------:R-:W-:Y:S01]  /*8f40*/  UIADD3 UR20, UPT, UPT, UR37, UR4, URZ ;  /* 0x0000000425147290 */ /* 0x000fe2000fffe0ff */
[----:B------:R-:W-:Y:S02]  /*8f50*/  SEL R56, R56, RZ, P0 ;  /* 0x000000ff38387207 */ /* 0x000fe40000000000 */
[----:B------:R-:W-:Y:S01]  /*8f60*/  SEL R22, R22, RZ, P1 ;  /* 0x000000ff16167207 */ /* 0x000fe20000800000 */
[----:B------:R-:W-:Y:S08]  /*8f70*/  BRA.U UP0, `(.L_x_147) ;  /* 0xffffffcd00787547 */ /* 0x000ff0000b83ffff */
[----:B------:R-:W2:Y:S01]  /*8f80*/  LDCU.64 UR4, c[0x0][0x888] ;  /* 0x00011100ff0477ac */ /* 0x000ea20008000a00 */
[----:B------:R-:W3:Y:S01]  /*8f90*/  LDCU.64 UR6, c[0x0][0x890] ;  /* 0x00011200ff0677ac */ /* 0x000ee20008000a00 */
[----:B--2---:R-:W-:Y:S02]  /*8fa0*/  ISETP.NE.U32.AND P2, PT, RZ, UR4, PT ;  /* 0x00000004ff007c0c */ /* 0x004fe4000bf45070 */
[----:B---3--:R-:W-:Y:S02]  /*8fb0*/  ISETP.NE.U32.AND P1, PT, RZ, UR6, PT ;  /* 0x00000006ff007c0c */ /* 0x008fe4000bf25070 */
[----:B------:R-:W-:Y:S02]  /*8fc0*/  ISETP.NE.AND.EX P2, PT, RZ, UR5, PT, P2 ;  /* 0x00000005ff007c0c */ /* 0x000fe4000bf45320 */
[----:B------:R-:W-:-:S13]  /*8fd0*/  ISETP.NE.AND.EX P0, PT, RZ, UR7, PT, P1 ;  /* 0x00000007ff007c0c */ /* 0x000fda000bf05310 */
[----:B------:R-:W-:Y:S05]  /*8fe0*/  @P2 BRA P0, `(.L_x_148) ;  /* 0x00000000003c2947 */ /* 0x000fea0000000000 */
[----:B------:R-:W-:-:S13]  /*8ff0*/  ISETP.NE.AND.EX P1, PT, RZ, UR7, PT, P1 ;  /* 0x00000007ff007c0c */ /* 0x000fda000bf25310 */
[----:B------:R-:W-:Y:S05]  /*9000*/  @P1 BRA `(.L_x_149) ;  /* 0x00000000000c1947 */ /* 0x000fea0003800000 */
[----:B------:R-:W-:-:S13]  /*9010*/  FSETP.NEU.AND P0, PT, R27, RZ, PT ;  /* 0x000000ff1b00720b */ /* 0x000fda0003f0d000 */
[----:B------:R-:W-:Y:S05]  /*9020*/  @!P0 EXIT ;  /* 0x000000000000894d */ /* 0x000fea0003800000 */
[----:B------:R-:W-:Y:S05]  /*9030*/  BRA `(.L_x_148) ;  /* 0x0000000000287947 */ /* 0x000fea0003800000 */
.L_x_149:
[----:B------:R-:W-:Y:S01]  /*9040*/  ISETP.NE.AND P0, PT, R55, RZ, PT ;  /* 0x000000ff3700720c */ /* 0x000fe20003f05270 */
[----:B------:R-:W-:-:S12]  /*9050*/  BSSY.RECONVERGENT B0, `(.L_x_148) ;  /* 0x0000008000007945 */ /* 0x000fd80003800200 */
[----:B------:R-:W-:Y:S05]  /*9060*/  @P0 BRA `(.L_x_150) ;  /* 0x0000000000100947 */ /* 0x000fea0003800000 */
[----:B------:R-:W-:-:S04]  /*9070*/  ISETP.NE.U32.AND P0, PT, RZ, UR4, PT ;  /* 0x00000004ff007c0c */ /* 0x000fc8000bf05070 */
[----:B------:R-:W-:-:S13]  /*9080*/  ISETP.NE.AND.EX P0, PT, RZ, UR5, PT, P0 ;  /* 0x00000005ff007c0c */ /* 0x000fda000bf05300 */
[----:B------:R-:W-:Y:S05]  /*9090*/  @!P0 EXIT ;  /* 0x000000000000894d */ /* 0x000fea0003800000 */
[----:B------:R-:W-:Y:S05]  /*90a0*/  BRA `(.L_x_151) ;  /* 0x0000000000087947 */ /* 0x000fea0003800000 */
.L_x_150:
[----:B------:R-:W-:-:S13]  /*90b0*/  FSETP.NEU.AND P0, PT, R27, RZ, PT ;  /* 0x000000ff1b00720b */ /* 0x000fda0003f0d000 */
[----:B------:R-:W-:Y:S05]  /*90c0*/  @!P0 EXIT ;  /* 0x000000000000894d */ /* 0x000fea0003800000 */
.L_x_151:
[----:B------:R-:W-:Y:S05]  /*90d0*/  BSYNC.RECONVERGENT B0 ;  /* 0x0000000000007941 */ /* 0x000fea0003800200 */
.L_x_148:
[----:B------:R-:W-:Y:S01]  /*90e0*/  ULEA UR6, UR46, UR43, 0x3 ;  /* 0x0000002b2e067291 */ /* 0x000fe2000f8e18ff */
[----:B------:R-:W-:-:S04]  /*90f0*/  DEPBAR.LE SB0, 0x0 ;  /* 0x000080000000791a */ /* 0x000fc80000000000 */
[----:B------:R-:W-:-:S04]  /*9100*/  UIADD3 UR6, UPT, UPT, UR6, 0x90, URZ ;  /* 0x0000009006067890 */ /* 0x000fc8000fffe0ff */
[----:B------:R-:W-:-:S09]  /*9110*/  UPRMT UR6, UR47, 0x654, UR6 ;  /* 0x000006542f067896 */ /* 0x000fd20008000006 */
[----:B------:R-:W-:Y:S01]  /*9120*/  SYNCS.ARRIVE.TRANS64.RED.A1T0 RZ, [UR6], RZ ;  /* 0x000000ffffff79a7 */ /* 0x000fe20008100406 */
[----:B------:R-:W-:Y:S05]  /*9130*/  EXIT ;  /* 0x000000000000794d */ /* 0x000fea0003800000 */
.L_x_24:
[----:B--2---:R2:W3:Y:S02]  /*9140*/  SYNCS.PHASECHK.TRANS64.TRYWAIT P0, [R0+URZ+0x130], R2 ;  /* 0x00013002000075a7 */ /* 0x0044e400080011ff */
[----:B---3--:R-:W-:Y:S05]  /*9150*/  @!P0 NANOSLEEP.SYNCS 0x989680 ;  /* 0x009896800000895d */ /* 0x008fea0003900000 */
[----:B------:R-:W3:Y:S02]  /*9160*/  @!P0 SYNCS.PHASECHK.TRANS64 P0, [R0+URZ+0x130], R2 ;  /* 0x00013002000085a7 */ /* 0x000ee400080010ff */
[----:B---3--:R-:W-:Y:S05]  /*9170*/  @!P0 BRA `(.L_x_24) ;  /* 0xfffffffc00f08947 */ /* 0x008fea000383ffff */
[----:B------:R-:W-:Y:S05]  /*9180*/  BRA `(.L_x_152) ;  /* 0xffffff8800947947 */ /* 0x000fea000383ffff */
.L_x_27:
[----:B-1----:R-:W-:-:S07]  /*9190*/  MOV R0, UR33 ;  /* 0x0000002100007c02 */ /* 0x002fce0008000f00 */
.L_x_153:
[----:B-1----:R1:W2:Y:S02]  /*91a0*/  SYNCS.PHASECHK.TRANS64.TRYWAIT P0, [R0+URZ+0x38], R3 ;  /* 0x00003803000075a7 */ /* 0x0022a400080011ff */
[----:B--2---:R-:W-:Y:S05]  /*91b0*/  @!P0 NANOSLEEP.SYNCS 0x989680 ;  /* 0x009896800000895d */ /* 0x004fea0003900000 */
[----:B------:R-:W2:Y:S02]  /*91c0*/  @!P0 SYNCS.PHASECHK.TRANS64 P0, [R0+URZ+0x38], R3 ;  /* 0x00003803000085a7 */ /* 0x000ea400080010ff */
[----:B--2---:R-:W-:Y:S05]  /*91d0*/  @!P0 BRA `(.L_x_153) ;  /* 0xfffffffc00f08947 */ /* 0x004fea000383ffff */
[----:B------:R-:W-:Y:S05]  /*91e0*/  BRA `(.L_x_26) ;  /* 0xffffff8800ec7947 */ /* 0x000fea000383ffff */
.L_x_34:
[----:B-1----:R-:W-:-:S07]  /*91f0*/  MOV R0, UR17 ;  /* 0x0000001100007c02 */ /* 0x002fce0008000f00 */
.L_x_154:
[----:B-1----:R1:W2:Y:S02]  /*9200*/  SYNCS.PHASECHK.TRANS64.TRYWAIT P0, [R0+URZ+0x38], R3 ;  /* 0x00003803000075a7 */ /* 0x0022a400080011ff */
[----:B--2---:R-:W-:Y:S05]  /*9210*/  @!P0 NANOSLEEP.SYNCS 0x989680 ;  /* 0x009896800000895d */ /* 0x004fea0003900000 */
[----:B------:R-:W2:Y:S02]  /*9220*/  @!P0 SYNCS.PHASECHK.TRANS64 P0, [R0+URZ+0x38], R3 ;  /* 0x00003803000085a7 */ /* 0x000ea400080010ff */
[----:B--2---:R-:W-:Y:S05]  /*9230*/  @!P0 BRA `(.L_x_154) ;  /* 0xfffffffc00f08947 */ /* 0x004fea000383ffff */
[----:B------:R-:W-:Y:S05]  /*9240*/  BRA `(.L_x_33) ;  /* 0xffffff8c00bc7947 */ /* 0x000fea000383ffff */
.L_x_39:
[----:B-1----:R1:W2:Y:S02]  /*9250*/  SYNCS.PHASECHK.TRANS64.TRYWAIT P0, [R3+URZ+0xc0], R0 ;  /* 0x0000c000030075a7 */ /* 0x0022a400080011ff */
[----:B--2---:R-:W-:Y:S05]  /*9260*/  @!P0 NANOSLEEP.SYNCS 0x989680 ;  /* 0x009896800000895d */ /* 0x004fea0003900000 */
[----:B------:R-:W2:Y:S02]  /*9270*/  @!P0 SYNCS.PHASECHK.TRANS64 P0, [R3+URZ+0xc0], R0 ;  /* 0x0000c000030085a7 */ /* 0x000ea400080010ff */
[----:B--2---:R-:W-:Y:S05]  /*9280*/  @!P0 BRA `(.L_x_39) ;  /* 0xfffffffc00f08947 */ /* 0x004fea000383ffff */
[----:B------:R-:W-:Y:S05]  /*9290*/  BRA `(.L_x_155) ;  /* 0xffffff9000747947 */ /* 0x000fea000383ffff */
.L_x_43:
[----:B------:R-:W-:-:S07]  /*92a0*/  MOV R0, UR4 ;  /* 0x0000000400007c02 */ /* 0x000fce0008000f00 */
.L_x_156:
[----:B-1----:R1:W2:Y:S02]  /*92b0*/  SYNCS.PHASECHK.TRANS64.TRYWAIT P0, [R0+URZ], R2 ;  /* 0x00000002000075a7 */ /* 0x0022a400080011ff */
[----:B--2---:R-:W-:Y:S05]  /*92c0*/  @!P0 NANOSLEEP.SYNCS 0x989680 ;  /* 0x009896800000895d */ /* 0x004fea0003900000 */
[----:B------:R-:W2:Y:S02]  /*92d0*/  @!P0 SYNCS.PHASECHK.TRANS64 P0, [R0+URZ], R2 ;  /* 0x00000002000085a7 */ /* 0x000ea400080010ff */
[----:B--2---:R-:W-:Y:S05]  /*92e0*/  @!P0 BRA `(.L_x_156) ;  /* 0xfffffffc00f08947 */ /* 0x004fea000383ffff */
[----:B------:R-:W-:Y:S05]  /*92f0*/  BRA `(.L_x_157) ;  /* 0xffffff98001c7947 */ /* 0x000fea000383ffff */
.L_x_44:
[----:B------:R-:W-:-:S07]  /*9300*/  MOV R0, UR5 ;  /* 0x0000000500007c02 */ /* 0x000fce0008000f00 */
.L_x_158:
[----:B-1----:R1:W2:Y:S02]  /*9310*/  SYNCS.PHASECHK.TRANS64.TRYWAIT P0, [R0+URZ], R3 ;  /* 0x00000003000075a7 */ /* 0x0022a400080011ff */
[----:B--2---:R-:W-:Y:S05]  /*9320*/  @!P0 NANOSLEEP.SYNCS 0x989680 ;  /* 0x009896800000895d */ /* 0x004fea0003900000 */
[----:B------:R-:W2:Y:S02]  /*9330*/  @!P0 SYNCS.PHASECHK.TRANS64 P0, [R0+URZ], R3 ;  /* 0x00000003000085a7 */ /* 0x000ea400080010ff */
[----:B--2---:R-:W-:Y:S05]  /*9340*/  @!P0 BRA `(.L_x_158) ;  /* 0xfffffffc00f08947 */ /* 0x004fea000383ffff */
[----:B------:R-:W-:Y:S05]  /*9350*/  BRA `(.L_x_159) ;  /* 0xffffff9800287947 */ /* 0x000fea000383ffff */
.L_x_45:
[----:B------:R-:W-:-:S07]  /*9360*/  MOV R0, UR5 ;  /* 0x0000000500007c02 */ /* 0x000fce0008000f00 */
.L_x_160:
[----:B-1----:R1:W2:Y:S02]  /*9370*/  SYNCS.PHASECHK.TRANS64.TRYWAIT P0, [R0+URZ], R3 ;  /* 0x00000003000075a7 */ /* 0x0022a400080011ff */
[----:B--2---:R-:W-:Y:S05]  /*9380*/  @!P0 NANOSLEEP.SYNCS 0x989680 ;  /* 0x009896800000895d */ /* 0x004fea0003900000 */
[----:B------:R-:W2:Y:S02]  /*9390*/  @!P0 SYNCS.PHASECHK.TRANS64 P0, [R0+URZ], R3 ;  /* 0x00000003000085a7 */ /* 0x000ea400080010ff */
[----:B--2---:R-:W-:Y:S05]  /*93a0*/  @!P0 BRA `(.L_x_160) ;  /* 0xfffffffc00f08947 */ /* 0x004fea000383ffff */
[----:B------:R-:W-:Y:S05]  /*93b0*/  BRA `(.L_x_161) ;  /* 0xffffff9800347947 */ /* 0x000fea000383ffff */
.L_x_46:
[----:B------:R-:W-:-:S07]  /*93c0*/  MOV R0, UR5 ;  /* 0x0000000500007c02 */ /* 0x000fce0008000f00 */
.L_x_162:
[----:B-1----:R1:W2:Y:S02]  /*93d0*/  SYNCS.PHASECHK.TRANS64.TRYWAIT P0, [R0+URZ], R3 ;  /* 0x00000003000075a7 */ /* 0x0022a400080011ff */
[----:B--2---:R-:W-:Y:S05]  /*93e0*/  @!P0 NANOSLEEP.SYNCS 0x989680 ;  /* 0x009896800000895d */ /* 0x004fea0003900000 */
[----:B------:R-:W2:Y:S02]  /*93f0*/  @!P0 SYNCS.PHASECHK.TRANS64 P0, [R0+URZ], R3 ;  /* 0x00000003000085a7 */ /* 0x000ea400080010ff */
[----:B--2---:R-:W-:Y:S05]  /*9400*/  @!P0 BRA `(.L_x_162) ;  /* 0xfffffffc00f08947 */ /* 0x004fea000383ffff */
[----:B------:R-:W-:Y:S05]  /*9410*/  BRA `(.L_x_163) ;  /* 0xffffff9800407947 */ /* 0x000fea000383ffff */
.L_x_47:
[----:B------:R-:W-:-:S07]  /*9420*/  MOV R0, UR5 ;  /* 0x0000000500007c02 */ /* 0x000fce0008000f00 */
.L_x_164:
[----:B-1----:R1:W2:Y:S02]  /*9430*/  SYNCS.PHASECHK.TRANS64.TRYWAIT P0, [R0+URZ], R3 ;  /* 0x00000003000075a7 */ /* 0x0022a400080011ff */
[----:B--2---:R-:W-:Y:S05]  /*9440*/  @!P0 NANOSLEEP.SYNCS 0x989680 ;  /* 0x009896800000895d */ /* 0x004fea0003900000 */
[----:B------:R-:W2:Y:S02]  /*9450*/  @!P0 SYNCS.PHASECHK.TRANS64 P0, [R0+URZ], R3 ;  /* 0x00000003000085a7 */ /* 0x000ea400080010ff */
[----:B--2---:R-:W-:Y:S05]  /*9460*/  @!P0 BRA `(.L_x_164) ;  /* 0xfffffffc00f08947 */ /* 0x004fea000383ffff */
[----:B------:R-:W-:Y:S05]  /*9470*/  BRA `(.L_x_165) ;  /* 0xffffff98004c7947 */ /* 0x000fea000383ffff */
.L_x_48:
[----:B------:R-:W-:-:S07]  /*9480*/  MOV R0, UR5 ;  /* 0x0000000500007c02 */ /* 0x000fce0008000f00 */
.L_x_166:
[----:B-1----:R1:W2:Y:S02]  /*9490*/  SYNCS.PHASECHK.TRANS64.TRYWAIT P0, [R0+URZ], R3 ;  /* 0x00000003000075a7 */ /* 0x0022a400080011ff */
[----:B--2---:R-:W-:Y:S05]  /*94a0*/  @!P0 NANOSLEEP.SYNCS 0x989680 ;  /* 0x009896800000895d */ /* 0x004fea0003900000 */
[----:B------:R-:W2:Y:S02]  /*94b0*/  @!P0 SYNCS.PHASECHK.TRANS64 P0, [R0+URZ], R3 ;  /* 0x00000003000085a7 */ /* 0x000ea400080010ff */
[----:B--2---:R-:W-:Y:S05]  /*94c0*/  @!P0 BRA `(.L_x_166) ;  /* 0xfffffffc00f08947 */ /* 0x004fea000383ffff */
[----:B------:R-:W-:Y:S05]  /*94d0*/  BRA `(.L_x_167) ;  /* 0xffffff9800587947 */ /* 0x000fea000383ffff */
.L_x_51:
[----:B--2---:R2:W3:Y:S02]  /*94e0*/  SYNCS.PHASECHK.TRANS64.TRYWAIT P0, [R2+URZ+0x120], R4 ;  /* 0x00012004020075a7 */ /* 0x0044e400080011ff */
[----:B---3--:R-:W-:Y:S05]  /*94f0*/  @!P0 NANOSLEEP.SYNCS 0x989680 ;  /* 0x009896800000895d */ /* 0x008fea0003900000 */
[----:B------:R-:W3:Y:S02]  /*9500*/  @!P0 SYNCS.PHASECHK.TRANS64 P0, [R2+URZ+0x120], R4 ;  /* 0x00012004020085a7 */ /* 0x000ee400080010ff */
[----:B---3--:R-:W-:Y:S05]  /*9510*/  @!P0 BRA `(.L_x_51) ;  /* 0xfffffffc00f08947 */ /* 0x008fea000383ffff */
[----:B------:R-:W-:Y:S05]  /*9520*/  BRA `(.L_x_168) ;  /* 0xffffff9800b47947 */ /* 0x000fea000383ffff */
.L_x_52:
[----:B------:R-:W-:-:S07]  /*9530*/  MOV R2, UR4 ;  /* 0x0000000400027c02 */ /* 0x000fce0008000f00 */
.L_x_169:
[----:B--2---:R2:W3:Y:S02]  /*9540*/  SYNCS.PHASECHK.TRANS64.TRYWAIT P0, [R2+URZ+0xd0], R5 ;  /* 0x0000d005020075a7 */ /* 0x0044e400080011ff */
[----:B---3--:R-:W-:Y:S05]  /*9550*/  @!P0 NANOSLEEP.SYNCS 0x989680 ;  /* 0x009896800000895d */ /* 0x008fea0003900000 */
[----:B------:R-:W3:Y:S02]  /*9560*/  @!P0 SYNCS.PHASECHK.TRANS64 P0, [R2+URZ+0xd0], R5 ;  /* 0x0000d005020085a7 */ /* 0x000ee400080010ff */
[----:B---3--:R-:W-:Y:S05]  /*9570*/  @!P0 BRA `(.L_x_169) ;  /* 0xfffffffc00f08947 */ /* 0x008fea000383ffff */
[----:B------:R-:W-:Y:S05]  /*9580*/  BRA `(.L_x_170) ;  /* 0xffffff9800c47947 */ /* 0x000fea000383ffff */
.L_x_53:
[----:B--2---:R2:W3:Y:S02]  /*9590*/  SYNCS.PHASECHK.TRANS64.TRYWAIT P1, [R2+URZ+0xc0], R4 ;  /* 0x0000c004020075a7 */ /* 0x0044e400080211ff */
[----:B---3--:R-:W-:Y:S05]  /*95a0*/  @!P1 NANOSLEEP.SYNCS 0x989680 ;  /* 0x009896800000995d */ /* 0x008fea0003900000 */
[----:B------:R-:W3:Y:S02]  /*95b0*/  @!P1 SYNCS.PHASECHK.TRANS64 P1, [R2+URZ+0xc0], R4 ;  /* 0x0000c004020095a7 */ /* 0x000ee400080210ff */
[----:B---3--:R-:W-:Y:S05]  /*95c0*/  @!P1 BRA `(.L_x_53) ;  /* 0xfffffffc00f09947 */ /* 0x008fea000383ffff */
[----:B------:R-:W-:Y:S05]  /*95d0*/  BRA `(.L_x_171) ;  /* 0xffffff9800f47947 */ /* 0x000fea000383ffff */
.L_x_56:
[----:B------:R-:W-:-:S07]  /*95e0*/  MOV R0, UR4 ;  /* 0x0000000400007c02 */ /* 0x000fce0008000f00 */
.L_x_172:
[----:B--2---:R2:W3:Y:S02]  /*95f0*/  SYNCS.PHASECHK.TRANS64.TRYWAIT P0, [R0+URZ+0xd0], R2 ;  /* 0x0000d002000075a7 */ /* 0x0044e400080011ff */
[----:B---3--:R-:W-:Y:S05]  /*9600*/  @!P0 NANOSLEEP.SYNCS 0x989680 ;  /* 0x009896800000895d */ /* 0x008fea0003900000 */
[----:B------:R-:W3:Y:S02]  /*9610*/  @!P0 SYNCS.PHASECHK.TRANS64 P0, [R0+URZ+0xd0], R2 ;  /* 0x0000d002000085a7 */ /* 0x000ee400080010ff */
[----:B---3--:R-:W-:Y:S05]  /*9620*/  @!P0 BRA `(.L_x_172) ;  /* 0xfffffffc00f08947 */ /* 0x008fea000383ffff */
[----:B------:R-:W-:Y:S05]  /*9630*/  BRA `(.L_x_55) ;  /* 0xffffff9c00487947 */ /* 0x000fea000383ffff */
.L_x_65:
[----:B--2---:R-:W-:-:S04]  /*9640*/  MOV R5, UR5 ;  /* 0x0000000500057c02 */ /* 0x004fc80008000f00 */
[----:B------:R2:W3:Y:S03]  /*9650*/  SYNCS.PHASECHK.TRANS64.TRYWAIT P0, [R5+URZ+0x8], R6 ;  /* 0x00000806050075a7 */ /* 0x0004e600080011ff */
[----:B---3--:R-:W-:Y:S05]  /*9660*/  @!P0 NANOSLEEP.SYNCS 0x989680 ;  /* 0x009896800000895d */ /* 0x008fea0003900000 */
[----:B------:R-:W3:Y:S02]  /*9670*/  @!P0 SYNCS.PHASECHK.TRANS64 P0, [R5+URZ+0x8], R6 ;  /* 0x00000806050085a7 */ /* 0x000ee400080010ff */
[----:B---3--:R-:W-:Y:S05]  /*9680*/  @!P0 BRA `(.L_x_65) ;  /* 0xfffffffc00ec8947 */ /* 0x008fea000383ffff */
[----:B------:R-:W-:Y:S05]  /*9690*/  BRA `(.L_x_64) ;  /* 0xffffff9c00fc7947 */ /* 0x000fea000383ffff */
.L_x_67:
[----:B------:R-:W-:Y:S01]  /*96a0*/  BSSY B0, `(.L_x_173) ;  /* 0x0000006000007945 */ /* 0x000fe20003800000 */
[----:B------:R-:W-:-:S07]  /*96b0*/  MOV R15, 0xffffffff ;  /* 0xffffffff000f7802 */ /* 0x000fce0000000f00 */
[----:B-12--5:R-:W-:Y:S05]  /*96c0*/  WARPSYNC.COLLECTIVE R15, `(.L_x_174) ;  /* 0x000000000f0c7348 */ /* 0x026fea0003c00000 */
[----:B------:R-:W-:Y:S02]  /*96d0*/  ELECT P6, UR79, PT ;  /* 0x00000000004f782f */ /* 0x000fe400038c0000 */
[----:B------:R-:W-:Y:S01]  /*96e0*/  MOV R14, UR79 ;  /* 0x0000004f000e7c02 */ /* 0x000fe20008000f00 */
[----:B-12--5:R-:W-:Y:S10]  /*96f0*/  ENDCOLLECTIVE ;  /* 0x000000000000791b */ /* 0x026ff40003800000 */
.L_x_174:
[----:B------:R-:W-:Y:S05]  /*9700*/  BSYNC B0 ;  /* 0x0000000000007941 */ /* 0x000fea0003800000 */
.L_x_173:
[----:B------:R-:W-:Y:S05]  /*9710*/  BRA `(.L_x_175) ;  /* 0xffffffa0002c7947 */ /* 0x000fea000383ffff */
.L_x_69:
[----:B--2---:R-:W-:-:S04]  /*9720*/  MOV R0, UR5 ;  /* 0x0000000500007c02 */ /* 0x004fc80008000f00 */
[----:B------:R2:W3:Y:S03]  /*9730*/  SYNCS.PHASECHK.TRANS64.TRYWAIT P0, [R0+URZ+0x8], R4 ;  /* 0x00000804000075a7 */ /* 0x0004e600080011ff */
[----:B---3--:R-:W-:Y:S05]  /*9740*/  @!P0 NANOSLEEP.SYNCS 0x989680 ;  /* 0x009896800000895d */ /* 0x008fea0003900000 */
[----:B------:R-:W3:Y:S02]  /*9750*/  @!P0 SYNCS.PHASECHK.TRANS64 P0, [R0+URZ+0x8], R4 ;  /* 0x00000804000085a7 */ /* 0x000ee400080010ff */
[----:B---3--:R-:W-:Y:S05]  /*9760*/  @!P0 BRA `(.L_x_69) ;  /* 0xfffffffc00ec8947 */ /* 0x008fea000383ffff */
[----:B------:R-:W-:Y:S05]  /*9770*/  BRA `(.L_x_68) ;  /* 0xffffffa000307947 */ /* 0x000fea000383ffff */
.L_x_70:
[----:B-1----:R1:W2:Y:S02]  /*9780*/  SYNCS.PHASECHK.TRANS64.TRYWAIT P0, [R0+URZ+0xc0], R4 ;  /* 0x0000c004000075a7 */ /* 0x0022a400080011ff */
[----:B--2---:R-:W-:Y:S05]  /*9790*/  @!P0 NANOSLEEP.SYNCS 0x989680 ;  /* 0x009896800000895d */ /* 0x004fea0003900000 */
[----:B------:R-:W2:Y:S02]  /*97a0*/  @!P0 SYNCS.PHASECHK.TRANS64 P0, [R0+URZ+0xc0], R4 ;  /* 0x0000c004000085a7 */ /* 0x000ea400080010ff */
[----:B--2---:R-:W-:Y:S05]  /*97b0*/  @!P0 BRA `(.L_x_70) ;  /* 0xfffffffc00f08947 */ /* 0x004fea000383ffff */
[----:B------:R-:W-:Y:S05]  /*97c0*/  BRA `(.L_x_176) ;  /* 0xffffffa400187947 */ /* 0x000fea000383ffff */
.L_x_72:
[----:B------:R-:W-:-:S07]  /*97d0*/  MOV R0, UR31 ;  /* 0x0000001f00007c02 */ /* 0x000fce0008000f00 */
.L_x_177:
[----:B-1----:R1:W2:Y:S02]  /*97e0*/  SYNCS.PHASECHK.TRANS64.TRYWAIT P0, [R0+URZ+0x100], R4 ;  /* 0x00010004000075a7 */ /* 0x0022a400080011ff */
[----:B--2---:R-:W-:Y:S05]  /*97f0*/  @!P0 NANOSLEEP.SYNCS 0x989680 ;  /* 0x009896800000895d */ /* 0x004fea0003900000 */
[----:B------:R-:W2:Y:S02]  /*9800*/  @!P0 SYNCS.PHASECHK.TRANS64 P0, [R0+URZ+0x100], R4 ;  /* 0x00010004000085a7 */ /* 0x000ea400080010ff */
[----:B--2---:R-:W-:Y:S05]  /*9810*/  @!P0 BRA `(.L_x_177) ;  /* 0xfffffffc00f08947 */ /* 0x004fea000383ffff */
[----:B------:R-:W-:Y:S05]  /*9820*/  BRA `(.L_x_178) ;  /* 0xffffffa400647947 */ /* 0x000fea000383ffff */
.L_x_75:
[----:B------:R-:W-:Y:S07]  /*9830*/  MOV R0, UR5 ;  /* 0x0000000500007c02 */ /* 0x000fee0008000f00 */
.L_x_179:
[----:B-1----:R1:W2:Y:S02]  /*9840*/  SYNCS.PHASECHK.TRANS64.TRYWAIT P0, [R0+URZ], R4 ;  /* 0x00000004000075a7 */ /* 0x0022a400080011ff */
[----:B--2---:R-:W-:Y:S05]  /*9850*/  @!P0 NANOSLEEP.SYNCS 0x989680 ;  /* 0x009896800000895d */ /* 0x004fea0003900000 */
[----:B------:R-:W2:Y:S02]  /*9860*/  @!P0 SYNCS.PHASECHK.TRANS64 P0, [R0+URZ], R4 ;  /* 0x00000004000085a7 */ /* 0x000ea400080010ff */
[----:B--2---:R-:W-:Y:S05]  /*9870*/  @!P0 BRA `(.L_x_179) ;  /* 0xfffffffc00f08947 */ /* 0x004fea000383ffff */
[----:B------:R-:W-:Y:S05]  /*9880*/  BRA `(.L_x_74) ;  /* 0xffffffa400787947 */ /* 0x000fea000383ffff */
.L_x_79:
[----:B-1----:R-:W-:-:S07]  /*9890*/  MOV R0, UR4 ;  /* 0x0000000400007c02 */ /* 0x002fce0008000f00 */
.L_x_180:
[----:B-1----:R1:W2:Y:S02]  /*98a0*/  SYNCS.PHASECHK.TRANS64.TRYWAIT P0, [R0+URZ], R2 ;  /* 0x00000002000075a7 */ /* 0x0022a400080011ff */
[----:B--2---:R-:W-:Y:S05]  /*98b0*/  @!P0 NANOSLEEP.SYNCS 0x989680 ;  /* 0x009896800000895d */ /* 0x004fea0003900000 */
[----:B------:R-:W2:Y:S02]  /*98c0*/  @!P0 SYNCS.PHASECHK.TRANS64 P0, [R0+URZ], R2 ;  /* 0x00000002000085a7 */ /* 0x000ea400080010ff */
[----:B--2---:R-:W-:Y:S05]  /*98d0*/  @!P0 BRA `(.L_x_180) ;  /* 0xfffffffc00f08947 */ /* 0x004fea000383ffff */
[----:B------:R-:W-:Y:S05]  /*98e0*/  BRA `(.L_x_181) ;  /* 0xffffffa8006c7947 */ /* 0x000fea000383ffff */
.L_x_80:
[----:B------:R-:W-:-:S07]  /*98f0*/  MOV R0, UR5 ;  /* 0x0000000500007c02 */ /* 0x000fce0008000f00 */
.L_x_182:
[----:B-1----:R1:W2:Y:S02]  /*9900*/  SYNCS.PHASECHK.TRANS64.TRYWAIT P0, [R0+URZ], R3 ;  /* 0x00000003000075a7 */ /* 0x0022a400080011ff */
[----:B--2---:R-:W-:Y:S05]  /*9910*/  @!P0 NANOSLEEP.SYNCS 0x989680 ;  /* 0x009896800000895d */ /* 0x004fea0003900000 */
[----:B------:R-:W2:Y:S02]  /*9920*/  @!P0 SYNCS.PHASECHK.TRANS64 P0, [R0+URZ], R3 ;  /* 0x00000003000085a7 */ /* 0x000ea400080010ff */
[----:B--2---:R-:W-:Y:S05]  /*9930*/  @!P0 BRA `(.L_x_182) ;  /* 0xfffffffc00f08947 */ /* 0x004fea000383ffff */
[----:B------:R-:W-:Y:S05]  /*9940*/  BRA `(.L_x_183) ;  /* 0xffffffa800787947 */ /* 0x000fea000383ffff */
.L_x_81:
[----:B------:R-:W-:-:S07]  /*9950*/  MOV R0, UR5 ;  /* 0x0000000500007c02 */ /* 0x000fce0008000f00 */
.L_x_184:
[----:B-1----:R1:W2:Y:S02]  /*9960*/  SYNCS.PHASECHK.TRANS64.TRYWAIT P0, [R0+URZ], R3 ;  /* 0x00000003000075a7 */ /* 0x0022a400080011ff */
[----:B--2---:R-:W-:Y:S05]  /*9970*/  @!P0 NANOSLEEP.SYNCS 0x989680 ;  /* 0x009896800000895d */ /* 0x004fea0003900000 */
[----:B------:R-:W2:Y:S02]  /*9980*/  @!P0 SYNCS.PHASECHK.TRANS64 P0, [R0+URZ], R3 ;  /* 0x00000003000085a7 */ /* 0x000ea400080010ff */
[----:B--2---:R-:W-:Y:S05]  /*9990*/  @!P0 BRA `(.L_x_184) ;  /* 0xfffffffc00f08947 */ /* 0x004fea000383ffff */
[----:B------:R-:W-:Y:S05]  /*99a0*/  BRA `(.L_x_185) ;  /* 0xffffffa800847947 */ /* 0x000fea000383ffff */
.L_x_84:
[----:B------:R-:W-:-:S07]  /*99b0*/  MOV R0, UR26 ;  /* 0x0000001a00007c02 */ /* 0x000fce0008000f00 */
.L_x_186:
[----:B-1----:R1:W2:Y:S02]  /*99c0*/  SYNCS.PHASECHK.TRANS64.TRYWAIT P1, [R0+URZ+0x140], R2 ;  /* 0x00014002000075a7 */ /* 0x0022a400080211ff */
[----:B--2---:R-:W-:Y:S05]  /*99d0*/  @!P1 NANOSLEEP.SYNCS 0x989680 ;  /* 0x009896800000995d */ /* 0x004fea0003900000 */
[----:B------:R-:W2:Y:S02]  /*99e0*/  @!P1 SYNCS.PHASECHK.TRANS64 P1, [R0+URZ+0x140], R2 ;  /* 0x00014002000095a7 */ /* 0x000ea400080210ff */
[----:B--2---:R-:W-:Y:S05]  /*99f0*/  @!P1 BRA `(.L_x_186) ;  /* 0xfffffffc00f09947 */ /* 0x004fea000383ffff */
[----:B------:R-:W-:Y:S05]  /*9a00*/  BRA `(.L_x_187) ;  /* 0xffffffa800d07947 */ /* 0x000fea000383ffff */
.L_x_89:
[----:B---3--:R3:W4:Y:S02]  /*9a10*/  SYNCS.PHASECHK.TRANS64.TRYWAIT P0, [R12+URZ+0xc0], R0 ;  /* 0x0000c0000c0075a7 */ /* 0x00872400080011ff */
[----:B----4-:R-:W-:Y:S05]  /*9a20*/  @!P0 NANOSLEEP.SYNCS 0x989680 ;  /* 0x009896800000895d */ /* 0x010fea0003900000 */
[----:B------:R-:W4:Y:S02]  /*9a30*/  @!P0 SYNCS.PHASECHK.TRANS64 P0, [R12+URZ+0xc0], R0 ;  /* 0x0000c0000c0085a7 */ /* 0x000f2400080010ff */
[----:B----4-:R-:W-:Y:S05]  /*9a40*/  @!P0 BRA `(.L_x_89) ;  /* 0xfffffffc00f08947 */ /* 0x010fea000383ffff */
[----:B------:R-:W-:Y:S05]  /*9a50*/  BRA `(.L_x_188) ;  /* 0xffffffac00f87947 */ /* 0x000fea000383ffff */
.L_x_92:
[----:B-1----:R-:W-:Y:S07]  /*9a60*/  MOV R0, UR21 ;  /* 0x0000001500007c02 */ /* 0x002fee0008000f00 */
.L_x_189:
[----:B-1----:R1:W3:Y:S02]  /*9a70*/  SYNCS.PHASECHK.TRANS64.TRYWAIT P2, [R0+URZ+0xb8], R6 ;  /* 0x0000b806000075a7 */ /* 0x0022e400080411ff */
[----:B---3--:R-:W-:Y:S05]  /*9a80*/  @!P2 NANOSLEEP.SYNCS 0x989680 ;  /* 0x009896800000a95d */ /* 0x008fea0003900000 */
[----:B------:R-:W3:Y:S02]  /*9a90*/  @!P2 SYNCS.PHASECHK.TRANS64 P2, [R0+URZ+0xb8], R6 ;  /* 0x0000b8060000a5a7 */ /* 0x000ee400080410ff */
[----:B---3--:R-:W-:Y:S05]  /*9aa0*/  @!P2 BRA `(.L_x_189) ;  /* 0xfffffffc00f0a947 */ /* 0x008fea000383ffff */
[----:B------:R-:W-:Y:S05]  /*9ab0*/  BRA `(.L_x_91) ;  /* 0xffffffb400607947 */ /* 0x000fea000383ffff */
.L_x_95:
[----:B------:R-:W-:Y:S07]  /*9ac0*/  MOV R0, UR21 ;  /* 0x0000001500007c02 */ /* 0x000fee0008000f00 */
.L_x_190:
[----:B-1----:R1:W3:Y:S02]  /*9ad0*/  SYNCS.PHASECHK.TRANS64.TRYWAIT P0, [R0+URZ+0x90], R9 ;  /* 0x00009009000075a7 */ /* 0x0022e400080011ff */
[----:B---3--:R-:W-:Y:S05]  /*9ae0*/  @!P0 NANOSLEEP.SYNCS 0x989680 ;  /* 0x009896800000895d */ /* 0x008fea0003900000 */
[----:B------:R-:W3:Y:S02]  /*9af0*/  @!P0 SYNCS.PHASECHK.TRANS64 P0, [R0+URZ+0x90], R9 ;  /* 0x00009009000085a7 */ /* 0x000ee400080010ff */
[----:B---3--:R-:W-:Y:S05]  /*9b00*/  @!P0 BRA `(.L_x_190) ;  /* 0xfffffffc00f08947 */ /* 0x008fea000383ffff */
[----:B------:R-:W-:Y:S05]  /*9b10*/  BRA `(.L_x_191) ;  /* 0xffffffb400bc7947 */ /* 0x000fea000383ffff */
.L_x_96:
[----:B------:R-:W-:Y:S07]  /*9b20*/  MOV R0, UR21 ;  /* 0x0000001500007c02 */ /* 0x000fee0008000f00 */
.L_x_192:
[----:B-1----:R1:W3:Y:S02]  /*9b30*/  SYNCS.PHASECHK.TRANS64.TRYWAIT P0, [R0+URZ+0x98], R9 ;  /* 0x00009809000075a7 */ /* 0x0022e400080011ff */
[----:B---3--:R-:W-:Y:S05]  /*9b40*/  @!P0 NANOSLEEP.SYNCS 0x989680 ;  /* 0x009896800000895d */ /* 0x008fea0003900000 */
[----:B------:R-:W3:Y:S02]  /*9b50*/  @!P0 SYNCS.PHASECHK.TRANS64 P0, [R0+URZ+0x98], R9 ;  /* 0x00009809000085a7 */ /* 0x000ee400080010ff */
[----:B---3--:R-:W-:Y:S05]  /*9b60*/  @!P0 BRA `(.L_x_192) ;  /* 0xfffffffc00f08947 */ /* 0x008fea000383ffff */
[----:B------:R-:W-:Y:S05]  /*9b70*/  BRA `(.L_x_193) ;  /* 0xffffffb800187947 */ /* 0x000fea000383ffff */
.L_x_97:
[----:B------:R-:W-:Y:S07]  /*9b80*/  MOV R0, UR21 ;  /* 0x0000001500007c02 */ /* 0x000fee0008000f00 */
.L_x_194:
[----:B-1----:R1:W3:Y:S02]  /*9b90*/  SYNCS.PHASECHK.TRANS64.TRYWAIT P0, [R0+URZ+0xa0], R9 ;  /* 0x0000a009000075a7 */ /* 0x0022e400080011ff */
[----:B---3--:R-:W-:Y:S05]  /*9ba0*/  @!P0 NANOSLEEP.SYNCS 0x989680 ;  /* 0x009896800000895d */ /* 0x008fea0003900000 */
[----:B------:R-:W3:Y:S02]  /*9bb0*/  @!P0 SYNCS.PHASECHK.TRANS64 P0, [R0+URZ+0xa0], R9 ;  /* 0x0000a009000085a7 */ /* 0x000ee400080010ff */
[----:B---3--:R-:W-:Y:S05]  /*9bc0*/  @!P0 BRA `(.L_x_194) ;  /* 0xfffffffc00f08947 */ /* 0x008fea000383ffff */
[----:B------:R-:W-:Y:S05]  /*9bd0*/  BRA `(.L_x_195) ;  /* 0xffffffb800747947 */ /* 0x000fea000383ffff */
.L_x_98:
[----:B------:R-:W-:Y:S07]  /*9be0*/  MOV R0, UR21 ;  /* 0x0000001500007c02 */ /* 0x000fee0008000f00 */
.L_x_196:
[----:B-1----:R1:W3:Y:S02]  /*9bf0*/  SYNCS.PHASECHK.TRANS64.TRYWAIT P0, [R0+URZ+0xa8], R9 ;  /* 0x0000a809000075a7 */ /* 0x0022e400080011ff */
[----:B---3--:R-:W-:Y:S05]  /*9c00*/  @!P0 NANOSLEEP.SYNCS 0x989680 ;  /* 0x009896800000895d */ /* 0x008fea0003900000 */
[----:B------:R-:W3:Y:S02]  /*9c10*/  @!P0 SYNCS.PHASECHK.TRANS64 P0, [R0+URZ+0xa8], R9 ;  /* 0x0000a809000085a7 */ /* 0x000ee400080010ff */
[----:B---3--:R-:W-:Y:S05]  /*9c20*/  @!P0 BRA `(.L_x_196) ;  /* 0xfffffffc00f08947 */ /* 0x008fea000383ffff */
[----:B------:R-:W-:Y:S05]  /*9c30*/  BRA `(.L_x_197) ;  /* 0xffffffb800d07947 */ /* 0x000fea000383ffff */
.L_x_100:
[----:B------:R-:W-:-:S07]  /*9c40*/  MOV R0, UR21 ;  /* 0x0000001500007c02 */ /* 0x000fce0008000f00 */
.L_x_198:
[----:B-1----:R1:W4:Y:S02]  /*9c50*/  SYNCS.PHASECHK.TRANS64.TRYWAIT P0, [R0+URZ+0x90], R2 ;  /* 0x00009002000075a7 */ /* 0x00232400080011ff */
[----:B----4-:R-:W-:Y:S05]  /*9c60*/  @!P0 NANOSLEEP.SYNCS 0x989680 ;  /* 0x009896800000895d */ /* 0x010fea0003900000 */
[----:B------:R-:W4:Y:S02]  /*9c70*/  @!P0 SYNCS.PHASECHK.TRANS64 P0, [R0+URZ+0x90], R2 ;  /* 0x00009002000085a7 */ /* 0x000f2400080010ff */
[----:B----4-:R-:W-:Y:S05]  /*9c80*/  @!P0 BRA `(.L_x_198) ;  /* 0xfffffffc00f08947 */ /* 0x010fea000383ffff */
[----:B------:R-:W-:Y:S05]  /*9c90*/  BRA `(.L_x_199) ;  /* 0xffffffbc005c7947 */ /* 0x000fea000383ffff */
.L_x_101:
[----:B-1----:R-:W-:-:S07]  /*9ca0*/  MOV R0, UR21 ;  /* 0x0000001500007c02 */ /* 0x002fce0008000f00 */
.L_x_200:
[----:B-1----:R1:W4:Y:S02]  /*9cb0*/  SYNCS.PHASECHK.TRANS64.TRYWAIT P0, [R0+URZ+0x98], R2 ;  /* 0x00009802000075a7 */ /* 0x00232400080011ff */
[----:B----4-:R-:W-:Y:S05]  /*9cc0*/  @!P0 NANOSLEEP.SYNCS 0x989680 ;  /* 0x009896800000895d */ /* 0x010fea0003900000 */
[----:B------:R-:W4:Y:S02]  /*9cd0*/  @!P0 SYNCS.PHASECHK.TRANS64 P0, [R0+URZ+0x98], R2 ;  /* 0x00009802000085a7 */ /* 0x000f2400080010ff */
[----:B----4-:R-:W-:Y:S05]  /*9ce0*/  @!P0 BRA `(.L_x_200) ;  /* 0xfffffffc00f08947 */ /* 0x010fea000383ffff */
[----:B------:R-:W-:Y:S05]  /*9cf0*/  BRA `(.L_x_201) ;  /* 0xffffffbc004c7947 */ /* 0x000fea000383ffff */
.L_x_102:
[----:B-1----:R-:W-:-:S07]  /*9d00*/  MOV R0, UR21 ;  /* 0x0000001500007c02 */ /* 0x002fce0008000f00 */
.L_x_202:
[----:B-1----:R1:W4:Y:S02]  /*9d10*/  SYNCS.PHASECHK.TRANS64.TRYWAIT P0, [R0+URZ+0xa0], R2 ;  /* 0x0000a002000075a7 */ /* 0x00232400080011ff */
[----:B----4-:R-:W-:Y:S05]  /*9d20*/  @!P0 NANOSLEEP.SYNCS 0x989680 ;  /* 0x009896800000895d */ /* 0x010fea0003900000 */
[----:B------:R-:W4:Y:S02]  /*9d30*/  @!P0 SYNCS.PHASECHK.TRANS64 P0, [R0+URZ+0xa0], R2 ;  /* 0x0000a002000085a7 */ /* 0x000f2400080010ff */
[----:B----4-:R-:W-:Y:S05]  /*9d40*/  @!P0 BRA `(.L_x_202) ;  /* 0xfffffffc00f08947 */ /* 0x010fea000383ffff */
[----:B------:R-:W-:Y:S05]  /*9d50*/  BRA `(.L_x_203) ;  /* 0xffffffbc003c7947 */ /* 0x000fea000383ffff */
.L_x_104:
[----:B--2---:R2:W3:Y:S02]  /*9d60*/  SYNCS.PHASECHK.TRANS64.TRYWAIT P0, [R3+URZ+0xc0], R0 ;  /* 0x0000c000030075a7 */ /* 0x0044e400080011ff */
[----:B---3--:R-:W-:Y:S05]  /*9d70*/  @!P0 NANOSLEEP.SYNCS 0x989680 ;  /* 0x009896800000895d */ /* 0x008fea0003900000 */
[----:B------:R-:W3:Y:S02]  /*9d80*/  @!P0 SYNCS.PHASECHK.TRANS64 P0, [R3+URZ+0xc0], R0 ;  /* 0x0000c000030085a7 */ /* 0x000ee400080010ff */
[----:B---3--:R-:W-:Y:S05]  /*9d90*/  @!P0 BRA `(.L_x_104) ;  /* 0xfffffffc00f08947 */ /* 0x008fea000383ffff */
[----:B------:R-:W-:Y:S05]  /*9da0*/  BRA `(.L_x_204) ;  /* 0xffffffc000007947 */ /* 0x000fea000383ffff */
.L_x_115:
[----:B-1----:R-:W-:Y:S04]  /*9db0*/  MOV R2, UR43 ;  /* 0x0000002b00027c02 */ /* 0x002fe80008000f00 */
[----:B------:R1:W2:Y:S03]  /*9dc0*/  SYNCS.PHASECHK.TRANS64.TRYWAIT P0, [R2+URZ+0x70], R3 ;  /* 0x00007003020075a7 */ /* 0x0002a600080011ff */
[----:B--2---:R-:W-:Y:S05]  /*9dd0*/  @!P0 NANOSLEEP.SYNCS 0x989680 ;  /* 0x009896800000895d */ /* 0x004fea0003900000 */
[----:B------:R-:W2:Y:S02]  /*9de0*/  @!P0 SYNCS.PHASECHK.TRANS64 P0, [R2+URZ+0x70], R3 ;  /* 0x00007003020085a7 */ /* 0x000ea400080010ff */
[----:B--2---:R-:W-:Y:S05]  /*9df0*/  @!P0 BRA `(.L_x_115) ;  /* 0xfffffffc00ec8947 */ /* 0x004fea000383ffff */
[----:B------:R-:W-:Y:S05]  /*9e00*/  BRA `(.L_x_114) ;  /* 0xffffffcc00507947 */ /* 0x000fea000383ffff */
.L_x_117:
[----:B-1----:R1:W3:Y:S02]  /*9e10*/  SYNCS.PHASECHK.TRANS64.TRYWAIT P1, [R54+URZ+0xe0], R0 ;  /* 0x0000e000360075a7 */ /* 0x0022e400080211ff */
[----:B---3--:R-:W-:Y:S05]  /*9e20*/  @!P1 NANOSLEEP.SYNCS 0x989680 ;  /* 0x009896800000995d */ /* 0x008fea0003900000 */
[----:B------:R-:W3:Y:S02]  /*9e30*/  @!P1 SYNCS.PHASECHK.TRANS64 P1, [R54+URZ+0xe0], R0 ;  /* 0x0000e000360095a7 */ /* 0x000ee400080210ff */
[----:B---3--:R-:W-:Y:S05]  /*9e40*/  @!P1 BRA `(.L_x_117) ;  /* 0xfffffffc00f09947 */ /* 0x008fea000383ffff */
[----:B------:R-:W-:Y:S05]  /*9e50*/  BRA `(.L_x_116) ;  /* 0xffffffcc00707947 */ /* 0x000fea000383ffff */
.L_x_126:
[----:B--2---:R2:W3:Y:S02]  /*9e60*/  SYNCS.PHASECHK.TRANS64.TRYWAIT P0, [R2+URZ+0x70], R0 ;  /* 0x00007000020075a7 */ /* 0x0044e400080011ff */
[----:B---3--:R-:W-:Y:S05]  /*9e70*/  @!P0 NANOSLEEP.SYNCS 0x989680 ;  /* 0x009896800000895d */ /* 0x008fea0003900000 */
[----:B------:R-:W3:Y:S02]  /*9e80*/  @!P0 SYNCS.PHASECHK.TRANS64 P0, [R2+URZ+0x70], R0 ;  /* 0x00007000020085a7 */ /* 0x000ee400080010ff */
[----:B---3--:R-:W-:Y:S05]  /*9e90*/  @!P0 BRA `(.L_x_126) ;  /* 0xfffffffc00f08947 */ /* 0x008fea000383ffff */
[----:B------:R-:W-:Y:S05]  /*9ea0*/  BRA `(.L_x_125) ;  /* 0xffffffd400807947 */ /* 0x000fea000383ffff */
.L_x_134:
[----:B--2---:R2:W3:Y:S02]  /*9eb0*/  SYNCS.PHASECHK.TRANS64.TRYWAIT P0, [R2+URZ+0x70], R4 ;  /* 0x00007004020075a7 */ /* 0x0044e400080011ff */
[----:B---3--:R-:W-:Y:S05]  /*9ec0*/  @!P0 NANOSLEEP.SYNCS 0x989680 ;  /* 0x009896800000895d */ /* 0x008fea0003900000 */
[----:B------:R-:W3:Y:S02]  /*9ed0*/  @!P0 SYNCS.PHASECHK.TRANS64 P0, [R2+URZ+0x70], R4 ;  /* 0x00007004020085a7 */ /* 0x000ee400080010ff */
[----:B---3--:R-:W-:Y:S05]  /*9ee0*/  @!P0 BRA `(.L_x_134) ;  /* 0xfffffffc00f08947 */ /* 0x008fea000383ffff */
[----:B------:R-:W-:Y:S05]  /*9ef0*/  BRA `(.L_x_133) ;  /* 0xffffffdc00a07947 */ /* 0x000fea000383ffff */
.L_x_142:
[----:B--2---:R2:W3:Y:S02]  /*9f00*/  SYNCS.PHASECHK.TRANS64.TRYWAIT P0, [R3+URZ+0x70], R0 ;  /* 0x00007000030075a7 */ /* 0x0044e400080011ff */
[----:B---3--:R-:W-:Y:S05]  /*9f10*/  @!P0 NANOSLEEP.SYNCS 0x989680 ;  /* 0x009896800000895d */ /* 0x008fea0003900000 */
[----:B------:R-:W3:Y:S02]  /*9f20*/  @!P0 SYNCS.PHASECHK.TRANS64 P0, [R3+URZ+0x70], R0 ;  /* 0x00007000030085a7 */ /* 0x000ee400080010ff */
[----:B---3--:R-:W-:Y:S05]  /*9f30*/  @!P0 BRA `(.L_x_142) ;  /* 0xfffffffc00f08947 */ /* 0x008fea000383ffff */
[----:B------:R-:W-:Y:S05]  /*9f40*/  BRA `(.L_x_141) ;  /* 0xffffffe400c07947 */ /* 0x000fea000383ffff */
        .weak           $__internal_0_$__cuda_sm10x_tcgen05_guardrail_trap_col_being_dealloced_not_returned_by_alloc
        .type           $__internal_0_$__cuda_sm10x_tcgen05_guardrail_trap_col_being_dealloced_not_returned_by_alloc,@function
        .size           $__internal_0_$__cuda_sm10x_tcgen05_guardrail_trap_col_being_dealloced_not_returned_by_alloc,($__internal_1_$__cuda_sm10x_tcgen05_guardrail_trap_phase_invalid_during_alloc - $__internal_0_$__cuda_sm10x_tcgen05_guardrail_trap_col_being_dealloced_not_returned_by_alloc)
$__internal_0_$__cuda_sm10x_tcgen05_guardrail_trap_col_being_dealloced_not_returned_by_alloc:
[----:B------:R-:W-:Y:S05]  /*9f50*/  BPT.TRAP 0x1 ;  /* 0x000000040000795c */ /* 0x000fea0000300000 */
[----:B------:R-:W-:-:S04]  /*9f60*/  HFMA2 R3, -RZ, RZ, 0, 0 ;  /* 0x00000000ff037431 */ /* 0x000fc800000001ff */
[----:B------:R-:W-:Y:S05]  /*9f70*/  RET.REL.NODEC R2 `(_ZN7cutlass13device_kernelINS_4gemm6kernel13GemmUniversalIN4cute5tupleIJiiiiEEENS1_10collective13CollectiveMmaINS1_35MainloopSm100TmaUmmaWarpSpecializedILi7ELi2ELi4ENS5_IJNS4_1CILi4EEENSA_ILi2EEENSA_ILi1EEEEEEEENS5_IJNSA_ILi128EEESG_NSA_ILi64EEEEEENS_6half_tENS5_IJSD_llEEESJ_NS5_IJlSD_lEEENS4_8TiledMMAINS4_8MMA_AtomIJNS4_26SM100_MMA_F16BF16_2x1SM_SSISJ_SJ_fLi128ELi128ELNS4_4UMMA5MajorE1ELSQ_0ELNSP_7ScaleInE0ELSR_0EEEEEENS4_6LayoutINS5_IJSD_SD_SD_EEENS5_IJNSA_ILi0EEESW_SW_EEEEENS5_IJNS4_10UnderscoreESZ_SZ_EEEEENS4_28SM100_TMA_2SM_LOAD_MULTICASTENS4_14ComposedLayoutINS4_7SwizzleILi3ELi4ELi3EEENS4_18smem_ptr_flag_bitsILi16EEENSU_INS5_IJSH_NSA_ILi8EEEEEENS5_IJSD_SH_EEEEEEEvNS4_8identityES12_NS13_IS15_S17_NSU_INS5_IJS18_SH_EEENS5_IJSH_SD_EEEEEEEvS1D_EENS_8epilogue10collective18CollectiveEpilogueINS1J_23Sm100TmaWarpSpecializedILi4ELi2ELi16ELb1ELb0EEEJNS5_IJSH_SG_SH_EEENS5_IJNSU_ISH_SD_EENSU_INS5_IJNSA_ILi16EEESC_EEES1A_EEEEESJ_SL_SJ_SL_NS1J_6fusion15FusionCallbacksIS1N_NS1U_17LinearCombinationISJ_fSJ_fLNS_15FloatRoundStyleE2EEES1O_S1T_JEEENS4_5SM1004TMEM4LOAD26SM100_TMEM_LOAD_32dp32b16xENS4_13SM90_TMA_LOADENS13_INS14_ILi1ELi4ELi3EEES17_NSU_INS5_IJS18_S1Q_EEENS5_IJS1Q_SD_EEEEEEENS4_39AutoVectorizingCopyWithAssumedAlignmentILi128EEENS4_14SM90_TMA_STOREES29_S2B_S2B_EEEvvEEEEvNT_6ParamsE) ;  /* 0xffffff6002207950 */ /* 0x000fea0003c3ffff */
        .weak           $__internal_1_$__cuda_sm10x_tcgen05_guardrail_trap_phase_invalid_during_alloc
        .type           $__internal_1_$__cuda_sm10x_tcgen05_guardrail_trap_phase_invalid_during_alloc,@function
        .size           $__internal_1_$__cuda_sm10x_tcgen05_guardrail_trap_phase_invalid_during_alloc,($__internal_2_$__cuda_sm10x_tcgen05_guardrail_trap_unallocated_columns_being_dealloced - $__internal_1_$__cuda_sm10x_tcgen05_guardrail_trap_phase_invalid_during_alloc)
$__internal_1_$__cuda_sm10x_tcgen05_guardrail_trap_phase_invalid_during_alloc:
[----:B------:R-:W-:Y:S05]  /*9f80*/  BPT.TRAP 0x1 ;  /* 0x000000040000795c */ /* 0x000fea0000300000 */
[----:B------:R-:W-:-:S04]  /*9f90*/  MOV R5, 0x0 ;  /* 0x0000000000057802 */ /* 0x000fc80000000f00 */
[----:B------:R-:W-:Y:S05]  /*9fa0*/  RET.REL.NODEC R4 `(_ZN7cutlass13device_kernelINS_4gemm6kernel13GemmUniversalIN4cute5tupleIJiiiiEEENS1_10collective13CollectiveMmaINS1_35MainloopSm100TmaUmmaWarpSpecializedILi7ELi2ELi4ENS5_IJNS4_1CILi4EEENSA_ILi2EEENSA_ILi1EEEEEEEENS5_IJNSA_ILi128EEESG_NSA_ILi64EEEEEENS_6half_tENS5_IJSD_llEEESJ_NS5_IJlSD_lEEENS4_8TiledMMAINS4_8MMA_AtomIJNS4_26SM100_MMA_F16BF16_2x1SM_SSISJ_SJ_fLi128ELi128ELNS4_4UMMA5MajorE1ELSQ_0ELNSP_7ScaleInE0ELSR_0EEEEEENS4_6LayoutINS5_IJSD_SD_SD_EEENS5_IJNSA_ILi0EEESW_SW_EEEEENS5_IJNS4_10UnderscoreESZ_SZ_EEEEENS4_28SM100_TMA_2SM_LOAD_MULTICASTENS4_14ComposedLayoutINS4_7SwizzleILi3ELi4ELi3EEENS4_18smem_ptr_flag_bitsILi16EEENSU_INS5_IJSH_NSA_ILi8EEEEEENS5_IJSD_SH_EEEEEEEvNS4_8identityES12_NS13_IS15_S17_NSU_INS5_IJS18_SH_EEENS5_IJSH_SD_EEEEEEEvS1D_EENS_8epilogue10collective18CollectiveEpilogueINS1J_23Sm100TmaWarpSpecializedILi4ELi2ELi16ELb1ELb0EEEJNS5_IJSH_SG_SH_EEENS5_IJNSU_ISH_SD_EENSU_INS5_IJNSA_ILi16EEESC_EEES1A_EEEEESJ_SL_SJ_SL_NS1J_6fusion15FusionCallbacksIS1N_NS1U_17LinearCombinationISJ_fSJ_fLNS_15FloatRoundStyleE2EEES1O_S1T_JEEENS4_5SM1004TMEM4LOAD26SM100_TMEM_LOAD_32dp32b16xENS4_13SM90_TMA_LOADENS13_INS14_ILi1ELi4ELi3EEES17_NSU_INS5_IJS18_S1Q_EEENS5_IJS1Q_SD_EEEEEEENS4_39AutoVectorizingCopyWithAssumedAlignmentILi128EEENS4_14SM90_TMA_STOREES29_S2B_S2B_EEEvvEEEEvNT_6ParamsE) ;  /* 0xffffff6004147950 */ /* 0x000fea0003c3ffff */
        .weak           $__internal_2_$__cuda_sm10x_tcgen05_guardrail_trap_unallocated_columns_being_dealloced
        .type           $__internal_2_$__cuda_sm10x_tcgen05_guardrail_trap_unallocated_columns_being_dealloced,@function
        .size           $__internal_2_$__cuda_sm10x_tcgen05_guardrail_trap_unallocated_columns_being_dealloced,(.L_x_206 - $__internal_2_$__cuda_sm10x_tcgen05_guardrail_trap_unallocated_columns_being_dealloced)
$__internal_2_$__cuda_sm10x_tcgen05_guardrail_trap_unallocated_columns_being_dealloced:
[----:B------:R-:W-:Y:S05]  /*9fb0*/  BPT.TRAP 0x1 ;  /* 0x000000040000795c */ /* 0x000fea0000300000 */
[----:B------:R-:W-:-:S04]  /*9fc0*/  HFMA2 R3, -RZ, RZ, 0, 0 ;  /* 0x00000000ff037431 */ /* 0x000fc800000001ff */
[----:B------:R-:W-:Y:S05]  /*9fd0*/  RET.REL.NODEC R2 `(_ZN7cutlass13device_kernelINS_4gemm6kernel13GemmUniversalIN4cute5tupleIJiiiiEEENS1_10collective13CollectiveMmaINS1_35MainloopSm100TmaUmmaWarpSpecializedILi7ELi2ELi4ENS5_IJNS4_1CILi4EEENSA_ILi2EEENSA_ILi1EEEEEEEENS5_IJNSA_ILi128EEESG_NSA_ILi64EEEEEENS_6half_tENS5_IJSD_llEEESJ_NS5_IJlSD_lEEENS4_8TiledMMAINS4_8MMA_AtomIJNS4_26SM100_MMA_F16BF16_2x1SM_SSISJ_SJ_fLi128ELi128ELNS4_4UMMA5MajorE1ELSQ_0ELNSP_7ScaleInE0ELSR_0EEEEEENS4_6LayoutINS5_IJSD_SD_SD_EEENS5_IJNSA_ILi0EEESW_SW_EEEEENS5_IJNS4_10UnderscoreESZ_SZ_EEEEENS4_28SM100_TMA_2SM_LOAD_MULTICASTENS4_14ComposedLayoutINS4_7SwizzleILi3ELi4ELi3EEENS4_18smem_ptr_flag_bitsILi16EEENSU_INS5_IJSH_NSA_ILi8EEEEEENS5_IJSD_SH_EEEEEEEvNS4_8identityES12_NS13_IS15_S17_NSU_INS5_IJS18_SH_EEENS5_IJSH_SD_EEEEEEEvS1D_EENS_8epilogue10collective18CollectiveEpilogueINS1J_23Sm100TmaWarpSpecializedILi4ELi2ELi16ELb1ELb0EEEJNS5_IJSH_SG_SH_EEENS5_IJNSU_ISH_SD_EENSU_INS5_IJNSA_ILi16EEESC_EEES1A_EEEEESJ_SL_SJ_SL_NS1J_6fusion15FusionCallbacksIS1N_NS1U_17LinearCombinationISJ_fSJ_fLNS_15FloatRoundStyleE2EEES1O_S1T_JEEENS4_5SM1004TMEM4LOAD26SM100_TMEM_LOAD_32dp32b16xENS4_13SM90_TMA_LOADENS13_INS14_ILi1ELi4ELi3EEES17_NSU_INS5_IJS18_S1Q_EEENS5_IJS1Q_SD_EEEEEEENS4_39AutoVectorizingCopyWithAssumedAlignmentILi128EEENS4_14SM90_TMA_STOREES29_S2B_S2B_EEEvvEEEEvNT_6ParamsE) ;  /* 0xffffff6002087950 */ /* 0x000fea0003c3ffff */
.L_x_205:
[----:B------:R-:W-:-:S00]  /*9fe0*/  BRA `(.L_x_205) ;  /* 0xfffffffc00fc7947 */ /* 0x000fc0000383ffff */
[----:B------:R-:W-:-:S00]  /*9ff0*/  NOP ;  /* 0x0000000000007918 */ /* 0x000fc00000000000 */
        /* <DEDUP_REMOVED lines=8> */
.L_x_206:


//--------------------- .nv.global.init           --------------------------
	.section	.nv.global.init,"aw",@progbits
.nv.global.init:
	.type		$str$27,@object
	.size		$str$27,($str$28 - $str$27)
$str$27:
        /*0000*/ 	.byte	0x28, 0x61, 0x64, 0x64, 0x72, 0x65, 0x73, 0x73, 0x20, 0x26, 0x20, 0x6d, 0x61, 0x73, 0x6b, 0x29
        /*0010*/ 	.byte	0x20, 0x3d, 0x3d, 0x20, 0x30, 0x00
	.type		$str$28,@object
	.size		$str$28,($str$26 - $str$28)
$str$28:
        /*0016*/ 	.byte	0x2f, 0x74, 0x6d, 0x70, 0x2f, 0x63, 0x75, 0x74, 0x6c, 0x61, 0x73, 0x73, 0x5f, 0x73, 0x77, 0x65
        /*0026*/ 	.byte	0x65, 0x70, 0x5f, 0x73, 0x72, 0x63, 0x2f, 0x69, 0x6e, 0x63, 0x6c, 0x75, 0x64, 0x65, 0x2f, 0x63
        /*0036*/ 	.byte	0x75, 0x74, 0x65, 0x2f, 0x70, 0x6f, 0x69, 0x6e, 0x74, 0x65, 0x72, 0x5f, 0x66, 0x6c, 0x61, 0x67
        /*0046*/ 	.byte	0x67, 0x65, 0x64, 0x2e, 0x68, 0x70, 0x70, 0x00
	.type		$str$26,@object
	.size		$str$26,($str$25 - $str$26)
$str$26:
        /*004e*/ 	.byte	0x2f, 0x74, 0x6d, 0x70, 0x2f, 0x63, 0x75, 0x74, 0x6c, 0x61, 0x73, 0x73, 0x5f, 0x73, 0x77, 0x65
        /*005e*/ 	.byte	0x65, 0x70, 0x5f, 0x73, 0x72, 0x63, 0x2f, 0x69, 0x6e, 0x63, 0x6c, 0x75, 0x64, 0x65, 0x2f, 0x63
        /*006e*/ 	.byte	0x75, 0x74, 0x65, 0x2f, 0x61, 0x74, 0x6f, 0x6d, 0x2f, 0x63, 0x6f, 0x70, 0x79, 0x5f, 0x74, 0x72
        /*007e*/ 	.byte	0x61, 0x69, 0x74, 0x73, 0x5f, 0x73, 0x6d, 0x31, 0x30, 0x30, 0x2e, 0x68, 0x70, 0x70, 0x00
	.type		$str$25,@object
	.size		$str$25,(__unnamed_1 - $str$25)
$str$25:
        /*008d*/ 	.byte	0x28, 0x28, 0x75, 0x69, 0x6e, 0x74, 0x33, 0x32, 0x5f, 0x74, 0x28, 0x74, 0x68, 0x72, 0x65, 0x61
        /*009d*/ 	.byte	0x64, 0x49, 0x64, 0x78, 0x2e, 0x78, 0x29, 0x20, 0x2f, 0x20, 0x33, 0x32, 0x29, 0x20, 0x25, 0x20
        /*00ad*/ 	.byte	0x34, 0x29, 0x20, 0x3d, 0x3d, 0x20, 0x28, 0x28, 0x28, 0x74, 0x6d, 0x65, 0x6d, 0x5f, 0x61, 0x64
        /*00bd*/ 	.byte	0x64, 0x72, 0x20, 0x3e, 0x3e, 0x20, 0x31, 0x36, 0x29, 0x20, 0x2f, 0x20, 0x33, 0x32, 0x29, 0x20
        /*00cd*/ 	.byte	0x25, 0x20, 0x34, 0x29, 0x00
	.type		__unnamed_1,@object
	.size		__unnamed_1,(__unnamed_2 - __unnamed_1)
__unnamed_1:
        /*00d2*/ 	.byte	0x61, 0x75, 0x74, 0x6f, 0x20, 0x63, 0x75, 0x74, 0x65, 0x3a, 0x3a, 0x61, 0x73, 0x5f, 0x70, 0x6f
        /* <DEDUP_REMOVED lines=24> */
        /*0262*/ 	.byte	0x34, 0x38, 0x3e, 0x3e, 0x3e, 0x3e, 0x5d, 0x00
	.type		__unnamed_2,@object
	.size		__unnamed_2,(.L_2 - __unnamed_2)
__unnamed_2:
        /* <DEDUP_REMOVED lines=40> */
        /*04ea*/ 	.byte	0x3a, 0x3a, 0x43, 0x3c, 0x30, 0x3e, 0x3e, 0x3e, 0x3e, 0x5d, 0x00
.L_2:


//--------------------- .nv.shared._ZN7cutlass13device_kernelINS_4gemm6kernel13GemmUniversalIN4cute5tupleIJiiiiEEENS1_10collective13CollectiveMmaINS1_35MainloopSm100TmaUmmaWarpSpecializedILi7ELi2ELi4ENS5_IJNS4_1CILi4EEENSA_ILi2EEENSA_ILi1EEEEEEEENS5_IJNSA_ILi128EEESG_NSA_ILi64EEEEEENS_6half_tENS5_IJSD_llEEESJ_NS5_IJlSD_lEEENS4_8TiledMMAINS4_8MMA_AtomIJNS4_26SM100_MMA_F16BF16_2x1SM_SSISJ_SJ_fLi128ELi128ELNS4_4UMMA5MajorE1ELSQ_0ELNSP_7ScaleInE0ELSR_0EEEEEENS4_6LayoutINS5_IJSD_SD_SD_EEENS5_IJNSA_ILi0EEESW_SW_EEEEENS5_IJNS4_10UnderscoreESZ_SZ_EEEEENS4_28SM100_TMA_2SM_LOAD_MULTICASTENS4_14ComposedLayoutINS4_7SwizzleILi3ELi4ELi3EEENS4_18smem_ptr_flag_bitsILi16EEENSU_INS5_IJSH_NSA_ILi8EEEEEENS5_IJSD_SH_EEEEEEEvNS4_8identityES12_NS13_IS15_S17_NSU_INS5_IJS18_SH_EEENS5_IJSH_SD_EEEEEEEvS1D_EENS_8epilogue10collective18CollectiveEpilogueINS1J_23Sm100TmaWarpSpecializedILi4ELi2ELi16ELb1ELb0EEEJNS5_IJSH_SG_SH_EEENS5_IJNSU_ISH_SD_EENSU_INS5_IJNSA_ILi16EEESC_EEES1A_EEEEESJ_SL_SJ_SL_NS1J_6fusion15FusionCallbacksIS1N_NS1U_17LinearCombinationISJ_fSJ_fLNS_15FloatRoundStyleE2EEES1O_S1T_JEEENS4_5SM1004TMEM4LOAD26SM100_TMEM_LOAD_32dp32b16xENS4_13SM90_TMA_LOADENS13_INS14_ILi1ELi4ELi3EEES17_NSU_INS5_IJS18_S1Q_EEENS5_IJS1Q_SD_EEEEEEENS4_39AutoVectorizingCopyWithAssumedAlignmentILi128EEENS4_14SM90_TMA_STOREES29_S2B_S2B_EEEvvEEEEvNT_6ParamsE --------------------------
	.section	.nv.shared._ZN7cutlass13device_kernelINS_4gemm6kernel13GemmUniversalIN4cute5tupleIJiiiiEEENS1_10collective13CollectiveMmaINS1_35MainloopSm100TmaUmmaWarpSpecializedILi7ELi2ELi4ENS5_IJNS4_1CILi4EEENSA_ILi2EEENSA_ILi1EEEEEEEENS5_IJNSA_ILi128EEESG_NSA_ILi64EEEEEENS_6half_tENS5_IJSD_llEEESJ_NS5_IJlSD_lEEENS4_8TiledMMAINS4_8MMA_AtomIJNS4_26SM100_MMA_F16BF16_2x1SM_SSISJ_SJ_fLi128ELi128ELNS4_4UMMA5MajorE1ELSQ_0ELNSP_7ScaleInE0ELSR_0EEEEEENS4_6LayoutINS5_IJSD_SD_SD_EEENS5_IJNSA_ILi0EEESW_SW_EEEEENS5_IJNS4_10UnderscoreESZ_SZ_EEEEENS4_28SM100_TMA_2SM_LOAD_MULTICASTENS4_14ComposedLayoutINS4_7SwizzleILi3ELi4ELi3EEENS4_18smem_ptr_flag_bitsILi16EEENSU_INS5_IJSH_NSA_ILi8EEEEEENS5_IJSD_SH_EEEEEEEvNS4_8identityES12_NS13_IS15_S17_NSU_INS5_IJS18_SH_EEENS5_IJSH_SD_EEEEEEEvS1D_EENS_8epilogue10collective18CollectiveEpilogueINS1J_23Sm100TmaWarpSpecializedILi4ELi2ELi16ELb1ELb0EEEJNS5_IJSH_SG_SH_EEENS5_IJNSU_ISH_SD_EENSU_INS5_IJNSA_ILi16EEESC_EEES1A_EEEEESJ_SL_SJ_SL_NS1J_6fusion15FusionCallbacksIS1N_NS1U_17LinearCombinationISJ_fSJ_fLNS_15FloatRoundStyleE2EEES1O_S1T_JEEENS4_5SM1004TMEM4LOAD26SM100_TMEM_LOAD_32dp32b16xENS4_13SM90_TMA_LOADENS13_INS14_ILi1ELi4ELi3EEES17_NSU_INS5_IJS18_S1Q_EEENS5_IJS1Q_SD_EEEEEEENS4_39AutoVectorizingCopyWithAssumedAlignmentILi128EEENS4_14SM90_TMA_STOREES29_S2B_S2B_EEEvvEEEEvNT_6ParamsE,"aw",@nobits
	.sectionflags	@""
	.align	16
	.zero		1024


//--------------------- .nv.shared.reserved.0     --------------------------
	.section	.nv.shared.reserved.0,"aw",@nobits
	.weak		__nv_reservedSMEM_offset_0_alias
	.size		__nv_reservedSMEM_offset_0_alias, 0, 64
	.other		__nv_reservedSMEM_offset_0_alias,@"STO_CUDA_RESERVED_SHARED STV_DEFAULT"
__nv_reservedSMEM_offset_0_alias:
	.zero		0
.nv.shared.reserved.0:
	.zero		64
	.weak		__nv_reservedSMEM_tcgen05_partition
	.type		__nv_reservedSMEM_tcgen05_partition,@object
	.size		__nv_reservedSMEM_tcgen05_partition,(.L_0 - __nv_reservedSMEM_tcgen05_partition)
__nv_reservedSMEM_tcgen05_partition:
	.zero		32
.L_0:


//--------------------- .nv.global                --------------------------
	.section	.nv.global,"aw",@nobits
.nv.global:
	.type		_ZN40_INTERNAL_9a16a323_4_k_cu_4a75aafc_368534cute1_E,@object
	.size		_ZN40_INTERNAL_9a16a323_4_k_cu_4a75aafc_368534cute1_E,(_ZN40_INTERNAL_9a16a323_4_k_cu_4a75aafc_368534cuda3std3__45__cpo6cbeginE - _ZN40_INTERNAL_9a16a323_4_k_cu_4a75aafc_368534cute1_E)
_ZN40_INTERNAL_9a16a323_4_k_cu_4a75aafc_368534cute1_E:
	.zero		1
	.type		_ZN40_INTERNAL_9a16a323_4_k_cu_4a75aafc_368534cuda3std3__45__cpo6cbeginE,@object
	.size		_ZN40_INTERNAL_9a16a323_4_k_cu_4a75aafc_368534cuda3std3__45__cpo6cbeginE,(_ZN40_INTERNAL_9a16a323_4_k_cu_4a75aafc_368534cuda3std3__48in_placeE - _ZN40_INTERNAL_9a16a323_4_k_cu_4a75aafc_368534cuda3std3__45__cpo6cbeginE)
_ZN40_INTERNAL_9a16a323_4_k_cu_4a75aafc_368534cuda3std3__45__cpo6cbeginE:
	.zero		1
	.type		_ZN40_INTERNAL_9a16a323_4_k_cu_4a75aafc_368534cuda3std3__48in_placeE,@object
	.size		_ZN40_INTERNAL_9a16a323_4_k_cu_4a75aafc_368534cuda3std3__48in_placeE,(_ZN40_INTERNAL_9a16a323_4_k_cu_4a75aafc_368534cuda3std6ranges3__45__cpo9iter_moveE - _ZN40_INTERNAL_9a16a323_4_k_cu_4a75aafc_368534cuda3std3__48in_placeE)
_ZN40_INTERNAL_9a16a323_4_k_cu_4a75aafc_368534cuda3std3__48in_placeE:
	.zero		1
	.type		_ZN40_INTERNAL_9a16a323_4_k_cu_4a75aafc_368534cuda3std6ranges3__45__cpo9iter_moveE,@object
	.size		_ZN40_INTERNAL_9a16a323_4_k_cu_4a75aafc_368534cuda3std6ranges3__45__cpo9iter_moveE,(_ZN40_INTERNAL_9a16a323_4_k_cu_4a75aafc_368534cuda3std3__45__cpo5beginE - _ZN40_INTERNAL_9a16a323_4_k_cu_4a75aafc_368534cuda3std6ranges3__45__cpo9iter_moveE)
_ZN40_INTERNAL_9a16a323_4_k_cu_4a75aafc_368534cuda3std6ranges3__45__cpo9iter_moveE:
	.zero		1
	.type		_ZN40_INTERNAL_9a16a323_4_k_cu_4a75aafc_368534cuda3std3__45__cpo5beginE,@object
	.size		_ZN40_INTERNAL_9a16a323_4_k_cu_4a75aafc_368534cuda3std3__45__cpo5beginE,(_ZN40_INTERNAL_9a16a323_4_k_cu_4a75aafc_368534cuda3std3__442_GLOBAL__N__9a16a323_4_k_cu_4a75aafc_368536ignoreE - _ZN40_INTERNAL_9a16a323_4_k_cu_4a75aafc_368534cuda3std3__45__cpo5beginE)
_ZN40_INTERNAL_9a16a323_4_k_cu_4a75aafc_368534cuda3std3__45__cpo5beginE:
	.zero		1
	.type		_ZN40_INTERNAL_9a16a323_4_k_cu_4a75aafc_368534cuda3std3__442_GLOBAL__N__9a16a323_4_k_cu_4a75aafc_368536ignoreE,@object
	.size		_ZN40_INTERNAL_9a16a323_4_k_cu_4a75aafc_368534cuda3std3__442_GLOBAL__N__9a16a323_4_k_cu_4a75aafc_368536ignoreE,(_ZN40_INTERNAL_9a16a323_4_k_cu_4a75aafc_368534cute7productE - _ZN40_INTERNAL_9a16a323_4_k_cu_4a75aafc_368534cuda3std3__442_GLOBAL__N__9a16a323_4_k_cu_4a75aafc_368536ignoreE)
_ZN40_INTERNAL_9a16a323_4_k_cu_4a75aafc_368534cuda3std3__442_GLOBAL__N__9a16a323_4_k_cu_4a75aafc_368536ignoreE:
	.zero		1
	.type		_ZN40_INTERNAL_9a16a323_4_k_cu_4a75aafc_368534cute7productE,@object
	.size		_ZN40_INTERNAL_9a16a323_4_k_cu_4a75aafc_368534cute7productE,(_ZN40_INTERNAL_9a16a323_4_k_cu_4a75aafc_368534cuda3std3__45__cpo3endE - _ZN40_INTERNAL_9a16a323_4_k_cu_4a75aafc_368534cute7productE)
_ZN40_INTERNAL_9a16a323_4_k_cu_4a75aafc_368534cute7productE:
	.zero		1
	.type		_ZN40_INTERNAL_9a16a323_4_k_cu_4a75aafc_368534cuda3std3__45__cpo3endE,@object
	.size		_ZN40_INTERNAL_9a16a323_4_k_cu_4a75aafc_368534cuda3std3__45__cpo3endE,(_ZN40_INTERNAL_9a16a323_4_k_cu_4a75aafc_368534cuda3std3__419piecewise_constructE - _ZN40_INTERNAL_9a16a323_4_k_cu_4a75aafc_368534cuda3std3__45__cpo3endE)
_ZN40_INTERNAL_9a16a323_4_k_cu_4a75aafc_368534cuda3std3__45__cpo3endE:
	.zero		1
	.type		_ZN40_INTERNAL_9a16a323_4_k_cu_4a75aafc_368534cuda3std3__419piecewise_constructE,@object
	.size		_ZN40_INTERNAL_9a16a323_4_k_cu_4a75aafc_368534cuda3std3__419piecewise_constructE,(_ZN40_INTERNAL_9a16a323_4_k_cu_4a75aafc_368534cuda3std3__45__cpo4cendE - _ZN40_INTERNAL_9a16a323_4_k_cu_4a75aafc_368534cuda3std3__419piecewise_constructE)
_ZN40_INTERNAL_9a16a323_4_k_cu_4a75aafc_368534cuda3std3__419piecewise_constructE:
	.zero		1
	.type		_ZN40_INTERNAL_9a16a323_4_k_cu_4a75aafc_368534cuda3std3__45__cpo4cendE,@object
	.size		_ZN40_INTERNAL_9a16a323_4_k_cu_4a75aafc_368534cuda3std3__45__cpo4cendE,(_ZN40_INTERNAL_9a16a323_4_k_cu_4a75aafc_368534cuda3std6ranges3__45__cpo4swapE - _ZN40_INTERNAL_9a16a323_4_k_cu_4a75aafc_368534cuda3std3__45__cpo4cendE)
_ZN40_INTERNAL_9a16a323_4_k_cu_4a75aafc_368534cuda3std3__45__cpo4cendE:
	.zero		1
	.type		_ZN40_INTERNAL_9a16a323_4_k_cu_4a75aafc_368534cuda3std6ranges3__45__cpo4swapE,@object
	.size		_ZN40_INTERNAL_9a16a323_4_k_cu_4a75aafc_368534cuda3std6ranges3__45__cpo4swapE,(.L_10 - _ZN40_INTERNAL_9a16a323_4_k_cu_4a75aafc_368534cuda3std6ranges3__45__cpo4swapE)
_ZN40_INTERNAL_9a16a323_4_k_cu_4a75aafc_368534cuda3std6ranges3__45__cpo4swapE:
	.zero		1
.L_10:


//--------------------- .nv.constant0._ZN7cutlass13device_kernelINS_4gemm6kernel13GemmUniversalIN4cute5tupleIJiiiiEEENS1_10collective13CollectiveMmaINS1_35MainloopSm100TmaUmmaWarpSpecializedILi7ELi2ELi4ENS5_IJNS4_1CILi4EEENSA_ILi2EEENSA_ILi1EEEEEEEENS5_IJNSA_ILi128EEESG_NSA_ILi64EEEEEENS_6half_tENS5_IJSD_llEEESJ_NS5_IJlSD_lEEENS4_8TiledMMAINS4_8MMA_AtomIJNS4_26SM100_MMA_F16BF16_2x1SM_SSISJ_SJ_fLi128ELi128ELNS4_4UMMA5MajorE1ELSQ_0ELNSP_7ScaleInE0ELSR_0EEEEEENS4_6LayoutINS5_IJSD_SD_SD_EEENS5_IJNSA_ILi0EEESW_SW_EEEEENS5_IJNS4_10UnderscoreESZ_SZ_EEEEENS4_28SM100_TMA_2SM_LOAD_MULTICASTENS4_14ComposedLayoutINS4_7SwizzleILi3ELi4ELi3EEENS4_18smem_ptr_flag_bitsILi16EEENSU_INS5_IJSH_NSA_ILi8EEEEEENS5_IJSD_SH_EEEEEEEvNS4_8identityES12_NS13_IS15_S17_NSU_INS5_IJS18_SH_EEENS5_IJSH_SD_EEEEEEEvS1D_EENS_8epilogue10collective18CollectiveEpilogueINS1J_23Sm100TmaWarpSpecializedILi4ELi2ELi16ELb1ELb0EEEJNS5_IJSH_SG_SH_EEENS5_IJNSU_ISH_SD_EENSU_INS5_IJNSA_ILi16EEESC_EEES1A_EEEEESJ_SL_SJ_SL_NS1J_6fusion15FusionCallbacksIS1N_NS1U_17LinearCombinationISJ_fSJ_fLNS_15FloatRoundStyleE2EEES1O_S1T_JEEENS4_5SM1004TMEM4LOAD26SM100_TMEM_LOAD_32dp32b16xENS4_13SM90_TMA_LOADENS13_INS14_ILi1ELi4ELi3EEES17_NSU_INS5_IJS18_S1Q_EEENS5_IJS1Q_SD_EEEEEEENS4_39AutoVectorizingCopyWithAssumedAlignmentILi128EEENS4_14SM90_TMA_STOREES29_S2B_S2B_EEEvvEEEEvNT_6ParamsE --------------------------
	.section	.nv.constant0._ZN7cutlass13device_kernelINS_4gemm6kernel13GemmUniversalIN4cute5tupleIJiiiiEEENS1_10collective13CollectiveMmaINS1_35MainloopSm100TmaUmmaWarpSpecializedILi7ELi2ELi4ENS5_IJNS4_1CILi4EEENSA_ILi2EEENSA_ILi1EEEEEEEENS5_IJNSA_ILi128EEESG_NSA_ILi64EEEEEENS_6half_tENS5_IJSD_llEEESJ_NS5_IJlSD_lEEENS4_8TiledMMAINS4_8MMA_AtomIJNS4_26SM100_MMA_F16BF16_2x1SM_SSISJ_SJ_fLi128ELi128ELNS4_4UMMA5MajorE1ELSQ_0ELNSP_7ScaleInE0ELSR_0EEEEEENS4_6LayoutINS5_IJSD_SD_SD_EEENS5_IJNSA_ILi0EEESW_SW_EEEEENS5_IJNS4_10UnderscoreESZ_SZ_EEEEENS4_28SM100_TMA_2SM_LOAD_MULTICASTENS4_14ComposedLayoutINS4_7SwizzleILi3ELi4ELi3EEENS4_18smem_ptr_flag_bitsILi16EEENSU_INS5_IJSH_NSA_ILi8EEEEEENS5_IJSD_SH_EEEEEEEvNS4_8identityES12_NS13_IS15_S17_NSU_INS5_IJS18_SH_EEENS5_IJSH_SD_EEEEEEEvS1D_EENS_8epilogue10collective18CollectiveEpilogueINS1J_23Sm100TmaWarpSpecializedILi4ELi2ELi16ELb1ELb0EEEJNS5_IJSH_SG_SH_EEENS5_IJNSU_ISH_SD_EENSU_INS5_IJNSA_ILi16EEESC_EEES1A_EEEEESJ_SL_SJ_SL_NS1J_6fusion15FusionCallbacksIS1N_NS1U_17LinearCombinationISJ_fSJ_fLNS_15FloatRoundStyleE2EEES1O_S1T_JEEENS4_5SM1004TMEM4LOAD26SM100_TMEM_LOAD_32dp32b16xENS4_13SM90_TMA_LOADENS13_INS14_ILi1ELi4ELi3EEES17_NSU_INS5_IJS18_S1Q_EEENS5_IJS1Q_SD_EEEEEEENS4_39AutoVectorizingCopyWithAssumedAlignmentILi128EEENS4_14SM90_TMA_STOREES29_S2B_S2B_EEEvvEEEEvNT_6ParamsE,"a",@progbits
	.sectionflags	@""
	.align	4
.nv.constant0._ZN7cutlass13device_kernelINS_4gemm6kernel13GemmUniversalIN4cute5tupleIJiiiiEEENS1_10collective13CollectiveMmaINS1_35MainloopSm100TmaUmmaWarpSpecializedILi7ELi2ELi4ENS5_IJNS4_1CILi4EEENSA_ILi2EEENSA_ILi1EEEEEEEENS5_IJNSA_ILi128EEESG_NSA_ILi64EEEEEENS_6half_tENS5_IJSD_llEEESJ_NS5_IJlSD_lEEENS4_8TiledMMAINS4_8MMA_AtomIJNS4_26SM100_MMA_F16BF16_2x1SM_SSISJ_SJ_fLi128ELi128ELNS4_4UMMA5MajorE1ELSQ_0ELNSP_7ScaleInE0ELSR_0EEEEEENS4_6LayoutINS5_IJSD_SD_SD_EEENS5_IJNSA_ILi0EEESW_SW_EEEEENS5_IJNS4_10UnderscoreESZ_SZ_EEEEENS4_28SM100_TMA_2SM_LOAD_MULTICASTENS4_14ComposedLayoutINS4_7SwizzleILi3ELi4ELi3EEENS4_18smem_ptr_flag_bitsILi16EEENSU_INS5_IJSH_NSA_ILi8EEEEEENS5_IJSD_SH_EEEEEEEvNS4_8identityES12_NS13_IS15_S17_NSU_INS5_IJS18_SH_EEENS5_IJSH_SD_EEEEEEEvS1D_EENS_8epilogue10collective18CollectiveEpilogueINS1J_23Sm100TmaWarpSpecializedILi4ELi2ELi16ELb1ELb0EEEJNS5_IJSH_SG_SH_EEENS5_IJNSU_ISH_SD_EENSU_INS5_IJNSA_ILi16EEESC_EEES1A_EEEEESJ_SL_SJ_SL_NS1J_6fusion15FusionCallbacksIS1N_NS1U_17LinearCombinationISJ_fSJ_fLNS_15FloatRoundStyleE2EEES1O_S1T_JEEENS4_5SM1004TMEM4LOAD26SM100_TMEM_LOAD_32dp32b16xENS4_13SM90_TMA_LOADENS13_INS14_ILi1ELi4ELi3EEES17_NSU_INS5_IJS18_S1Q_EEENS5_IJS1Q_SD_EEEEEEENS4_39AutoVectorizingCopyWithAssumedAlignmentILi128EEENS4_14SM90_TMA_STOREES29_S2B_S2B_EEEvvEEEEvNT_6ParamsE:
	.zero		2944


//--------------------- SYMBOLS --------------------------

	.type		.nv.reservedSmem.offset0,@object
	.size		.nv.reservedSmem.offset0,0x4
	.type		.nv.reservedSmem.cap,@object
	.size		.nv.reservedSmem.cap,0x4
	.type		__assertfail,@function
